	.headerflags	@"EF_CUDA_TEXMODE_UNIFIED EF_CUDA_64BIT_ADDRESS EF_CUDA_SM80 EF_CUDA_VIRTUAL_SM(EF_CUDA_SM80)"
	.elftype	@"ET_EXEC"


//--------------------- .nv.info                  --------------------------
	.section	.nv.info,"",@"SHT_CUDA_INFO"
	.align	4


	//----- nvinfo : EIATTR_REGCOUNT
	.align		4
        /*0000*/ 	.byte	0x04, 0x2f
        /*0002*/ 	.short	(.L_1 - .L_0)
	.align		4
.L_0:
        /*0004*/ 	.word	index@(candidate0)
        /*0008*/ 	.word	0x00000042


	//----- nvinfo : EIATTR_MAX_STACK_SIZE
	.align		4
.L_1:
        /*000c*/ 	.byte	0x04, 0x23
        /*000e*/ 	.short	(.L_3 - .L_2)
	.align		4
.L_2:
        /*0010*/ 	.word	index@(candidate0)
        /*0014*/ 	.word	0x00000000


	//----- nvinfo : EIATTR_MIN_STACK_SIZE
	.align		4
.L_3:
        /*0018*/ 	.byte	0x04, 0x12
        /*001a*/ 	.short	(.L_5 - .L_4)
	.align		4
.L_4:
        /*001c*/ 	.word	index@(candidate0)
        /*0020*/ 	.word	0x00000000


	//----- nvinfo : EIATTR_FRAME_SIZE
	.align		4
.L_5:
        /*0024*/ 	.byte	0x04, 0x11
        /*0026*/ 	.short	(.L_7 - .L_6)
	.align		4
.L_6:
        /*0028*/ 	.word	index@(candidate0)
        /*002c*/ 	.word	0x00000000
.L_7:


//--------------------- .nv.info.candidate0       --------------------------
	.section	.nv.info.candidate0,"",@"SHT_CUDA_INFO"
	.align	4


	//----- nvinfo : EIATTR_CUDA_API_VERSION
	.align		4
        /*0000*/ 	.byte	0x04, 0x37
        /*0002*/ 	.short	(.L_9 - .L_8)
.L_8:
        /*0004*/ 	.word	0x00000075


	//----- nvinfo : EIATTR_SW2861232_WAR
	.align		4
.L_9:
        /*0008*/ 	.byte	0x01, 0x35
	.zero		2


	//----- nvinfo : EIATTR_PARAM_CBANK
	.align		4
        /*000c*/ 	.byte	0x04, 0x0a
        /*000e*/ 	.short	(.L_11 - .L_10)
	.align		4
.L_10:
        /*0010*/ 	.word	index@(.nv.constant0.candidate0)
        /*0014*/ 	.short	0x0160
        /*0016*/ 	.short	0x0018


	//----- nvinfo : EIATTR_CBANK_PARAM_SIZE
	.align		4
.L_11:
        /*0018*/ 	.byte	0x03, 0x19
        /*001a*/ 	.short	0x0018


	//----- nvinfo : EIATTR_KPARAM_INFO
	.align		4
        /*001c*/ 	.byte	0x04, 0x17
        /*001e*/ 	.short	(.L_13 - .L_12)
.L_12:
        /*0020*/ 	.word	0x00000000
        /*0024*/ 	.short	0x0002
        /*0026*/ 	.short	0x0010
        /*0028*/ 	.byte	0x00, 0xf0, 0x21, 0x00


	//----- nvinfo : EIATTR_KPARAM_INFO
	.align		4
.L_13:
        /*002c*/ 	.byte	0x04, 0x17
        /*002e*/ 	.short	(.L_15 - .L_14)
.L_14:
        /*0030*/ 	.word	0x00000000
        /*0034*/ 	.short	0x0001
        /*0036*/ 	.short	0x0008
        /*0038*/ 	.byte	0x00, 0xf0, 0x21, 0x00


	//----- nvinfo : EIATTR_KPARAM_INFO
	.align		4
.L_15:
        /*003c*/ 	.byte	0x04, 0x17
        /*003e*/ 	.short	(.L_17 - .L_16)
.L_16:
        /*0040*/ 	.word	0x00000000
        /*0044*/ 	.short	0x0000
        /*0046*/ 	.short	0x0000
        /*0048*/ 	.byte	0x00, 0xf0, 0x21, 0x00


	//----- nvinfo : EIATTR_MAXREG_COUNT
	.align		4
.L_17:
        /*004c*/ 	.byte	0x03, 0x1b
        /*004e*/ 	.short	0x00ff


	//----- nvinfo : EIATTR_EXIT_INSTR_OFFSETS
	.align		4
        /*0050*/ 	.byte	0x04, 0x1c
        /*0052*/ 	.short	(.L_19 - .L_18)


	//   ....[0]....
.L_18:
        /*0054*/ 	.word	0x00003890


	//----- nvinfo : EIATTR_MAX_THREADS
	.align		4
.L_19:
        /*0058*/ 	.byte	0x04, 0x05
        /*005a*/ 	.short	(.L_21 - .L_20)
.L_20:
        /*005c*/ 	.word	0x000000e0
        /*0060*/ 	.word	0x00000001
        /*0064*/ 	.word	0x00000001
.L_21:


//--------------------- .nv.rel.action            --------------------------
	.section	.nv.rel.action,"",@"SHT_CUDA_RELOCINFO"
	.align	8
	.sectionentsize	8
        /*0000*/ 	.byte	0x4b, 0x00, 0x00, 0x00, 0x00, 0x00, 0x00, 0x00, 0x00, 0x02, 0x02, 0x08, 0x10, 0x0a, 0x2f, 0x22
        /* <DEDUP_REMOVED lines=13> */


//--------------------- .nv.constant0.candidate0  --------------------------
	.section	.nv.constant0.candidate0,"a",@progbits
	.align	4
.nv.constant0.candidate0:
	.zero		376


//--------------------- .text.candidate0          --------------------------
	.section	.text.candidate0,"ax",@progbits
	.sectionflags	@"SHF_BARRIERS=1"
	.sectioninfo	@"SHI_REGISTERS=66"
	.align	128
        .global         candidate0
        .type           candidate0,@function
        .size           candidate0,(.L_x_3 - candidate0)
        .other          candidate0,@"STO_CUDA_ENTRY STV_DEFAULT"
candidate0:
.text.candidate0:
[----:B------:R-:W-:-:S02]  /*0000*/  MOV R1, c[0x0][0x28] ;  /* 0x00000a0000017a02 */ /* 0x000fc40000000f00 */
[----:B------:R-:W0:Y:S01]  /*0010*/  S2R R57, SR_CTAID.X ;  /* 0x0000000000397919 */ /* 0x000e220000002500 */
[----:B------:R-:W-:Y:S01]  /*0020*/  HFMA2.MMA R56, -RZ, RZ, 0, 0 ;  /* 0x00000000ff387435 */ /* 0x000fe200000001ff */
[----:B------:R-:W-:Y:S01]  /*0030*/  MOV R2, RZ ;  /* 0x000000ff00027202 */ /* 0x000fe20000000f00 */
[----:B------:R-:W-:Y:S01]  /*0040*/  HFMA2.MMA R43, -RZ, RZ, 0, 0 ;  /* 0x00000000ff2b7435 */ /* 0x000fe200000001ff */
[----:B------:R-:W1:Y:S01]  /*0050*/  S2R R3, SR_TID.X ;  /* 0x0000000000037919 */ /* 0x000e620000002100 */
[----:B------:R-:W-:Y:S01]  /*0060*/  HFMA2.MMA R59, -RZ, RZ, 0, 0 ;  /* 0x00000000ff3b7435 */ /* 0x000fe200000001ff */
[----:B------:R-:W-:Y:S01]  /*0070*/  MOV R55, RZ ;  /* 0x000000ff00377202 */ /* 0x000fe20000000f00 */
[----:B------:R-:W-:Y:S01]  /*0080*/  HFMA2.MMA R61, -RZ, RZ, 0, 0 ;  /* 0x00000000ff3d7435 */ /* 0x000fe200000001ff */
[----:B------:R-:W-:-:S03]  /*0090*/  ULDC.64 UR4, c[0x0][0x118] ;  /* 0x0000460000047ab9 */ /* 0x000fc60000000a00 */
[----:B0-----:R-:W-:-:S04]  /*00a0*/  IMAD.HI R56, R57, -0x6db6db6d, R56 ;  /* 0x9249249339387827 */ /* 0x001fc800078e0238 */
[C---:B-1----:R-:W-:Y:S01]  /*00b0*/  IMAD.HI R0, R3.reuse, -0x6db6db6d, R2 ;  /* 0x9249249303007827 */ /* 0x042fe200078e0202 */
[----:B------:R-:W-:Y:S02]  /*00c0*/  SHF.R.U32.HI R7, RZ, 0x1f, R56 ;  /* 0x0000001fff077819 */ /* 0x000fe40000011638 */
[C---:B------:R-:W-:Y:S02]  /*00d0*/  SHF.L.U32 R2, R3.reuse, 0x4, RZ ;  /* 0x0000000403027819 */ /* 0x040fe400000006ff */
[----:B------:R-:W-:Y:S02]  /*00e0*/  SHF.R.U32.HI R5, RZ, 0x1f, R0 ;  /* 0x0000001fff057819 */ /* 0x000fe40000011600 */
[----:B------:R-:W-:Y:S02]  /*00f0*/  LEA.HI.SX32 R56, R56, R7, 0x1e ;  /* 0x0000000738387211 */ /* 0x000fe400078ff2ff */
[----:B------:R-:W-:Y:S02]  /*0100*/  LEA.HI.SX32 R4, R0, R5, 0x1e ;  /* 0x0000000500047211 */ /* 0x000fe400078ff2ff */
[----:B------:R-:W-:Y:S01]  /*0110*/  SHF.L.U32 R6, R3, 0x1, RZ ;  /* 0x0000000103067819 */ /* 0x000fe200000006ff */
[----:B------:R-:W-:Y:S01]  /*0120*/  IMAD R57, R56, -0x7, R57 ;  /* 0xfffffff938397824 */ /* 0x000fe200078e0239 */
[----:B------:R-:W-:-:S02]  /*0130*/  LOP3.LUT R7, R2, 0xfffffc00, RZ, 0xc0, !PT ;  /* 0xfffffc0002077812 */ /* 0x000fc400078ec0ff */
[----:B------:R-:W-:Y:S01]  /*0140*/  LOP3.LUT R6, R6, 0x7e, RZ, 0xc0, !PT ;  /* 0x0000007e06067812 */ /* 0x000fe200078ec0ff */
[----:B------:R-:W-:Y:S01]  /*0150*/  IMAD R57, R4, 0x7, R57 ;  /* 0x0000000704397824 */ /* 0x000fe200078e0239 */
[----:B------:R-:W-:Y:S01]  /*0160*/  LEA R7, R56, R7, 0xf ;  /* 0x0000000738077211 */ /* 0x000fe200078e78ff */
[--C-:B------:R-:W-:Y:S01]  /*0170*/  IMAD R4, R4, -0x7, R3.reuse ;  /* 0xfffffff904047824 */ /* 0x100fe200078e0203 */
[----:B------:R-:W-:Y:S02]  /*0180*/  LEA.HI.SX32 R44, R0, R5, 0x1c ;  /* 0x00000005002c7211 */ /* 0x000fe400078fe2ff */
[----:B------:R-:W-:Y:S01]  /*0190*/  IADD3 R42, R7, R6, RZ ;  /* 0x00000006072a7210 */ /* 0x000fe20007ffe0ff */
[----:B------:R-:W-:Y:S01]  /*01a0*/  IMAD R0, R57, 0x7, R4 ;  /* 0x0000000739007824 */ /* 0x000fe200078e0204 */
[----:B------:R-:W-:Y:S01]  /*01b0*/  IADD3 R4, R2, 0xe00, RZ ;  /* 0x00000e0002047810 */ /* 0x000fe20007ffe0ff */
[----:B------:R-:W-:Y:S01]  /*01c0*/  IMAD R45, R44, -0x1c, R3 ;  /* 0xffffffe42c2d7824 */ /* 0x000fe200078e0203 */
[----:B------:R-:W-:-:S02]  /*01d0*/  IADD3 R5, R2, 0x2a00, RZ ;  /* 0x00002a0002057810 */ /* 0x000fc40007ffe0ff */
[C---:B------:R-:W-:Y:S02]  /*01e0*/  IADD3 R6, R2.reuse, 0x4600, RZ ;  /* 0x0000460002067810 */ /* 0x040fe40007ffe0ff */
[----:B------:R-:W-:Y:S02]  /*01f0*/  LEA R54, R3, 0x7c40, 0x1 ;  /* 0x00007c4003367811 */ /* 0x000fe400078e08ff */
[----:B------:R-:W-:Y:S02]  /*0200*/  IADD3 R2, R2, 0x6200, RZ ;  /* 0x0000620002027810 */ /* 0x000fe40007ffe0ff */
[----:B------:R-:W-:Y:S02]  /*0210*/  LOP3.LUT R5, R5, 0xfffffc00, RZ, 0xc0, !PT ;  /* 0xfffffc0005057812 */ /* 0x000fe400078ec0ff */
[C---:B------:R-:W-:Y:S02]  /*0220*/  IADD3 R40, R54.reuse, -0x7c00, RZ ;  /* 0xffff840036287810 */ /* 0x040fe40007ffe0ff */
[----:B------:R-:W-:-:S02]  /*0230*/  IADD3 R7, R54, -0x7bff, RZ ;  /* 0xffff840136077810 */ /* 0x000fc40007ffe0ff */
[----:B------:R-:W-:Y:S02]  /*0240*/  LOP3.LUT R41, R4, 0xfffffc00, RZ, 0xc0, !PT ;  /* 0xfffffc0004297812 */ /* 0x000fe400078ec0ff */
[----:B------:R-:W-:Y:S02]  /*0250*/  LOP3.LUT R9, R6, 0xfffffc00, RZ, 0xc0, !PT ;  /* 0xfffffc0006097812 */ /* 0x000fe400078ec0ff */
[----:B------:R-:W-:Y:S02]  /*0260*/  LOP3.LUT R11, R2, 0xfffffc00, RZ, 0xc0, !PT ;  /* 0xfffffc00020b7812 */ /* 0x000fe400078ec0ff */
[----:B------:R-:W-:Y:S02]  /*0270*/  LEA R6, R56, R5, 0xf ;  /* 0x0000000538067211 */ /* 0x000fe400078e78ff */
[----:B------:R-:W-:Y:S02]  /*0280*/  MOV R57, RZ ;  /* 0x000000ff00397202 */ /* 0x000fe40000000f00 */
[----:B------:R-:W-:-:S02]  /*0290*/  ISETP.GT.AND P0, PT, R3, 0x1f, PT ;  /* 0x0000001f0300780c */ /* 0x000fc40003f04270 */
[----:B------:R-:W-:Y:S02]  /*02a0*/  LOP3.LUT R40, R40, 0x7e, RZ, 0xc0, !PT ;  /* 0x0000007e28287812 */ /* 0x000fe400078ec0ff */
[----:B------:R-:W-:Y:S02]  /*02b0*/  LOP3.LUT R7, R7, 0x7f, RZ, 0xc0, !PT ;  /* 0x0000007f07077812 */ /* 0x000fe400078ec0ff */
[----:B------:R-:W-:Y:S02]  /*02c0*/  LEA R44, R44, 0x3800, 0xa ;  /* 0x000038002c2c7811 */ /* 0x000fe400078e50ff */
[C---:B------:R-:W-:Y:S02]  /*02d0*/  LEA R41, R56.reuse, R41, 0xf ;  /* 0x0000002938297211 */ /* 0x040fe400078e78ff */
[C---:B------:R-:W-:Y:S02]  /*02e0*/  LEA R5, R56.reuse, R9, 0xf ;  /* 0x0000000938057211 */ /* 0x040fe400078e78ff */
[----:B------:R-:W-:-:S02]  /*02f0*/  LEA R4, R56, R11, 0xf ;  /* 0x0000000b38047211 */ /* 0x000fc400078e78ff */
.L_x_1:
[----:B------:R-:W-:Y:S01]  /*0300*/  IMAD R33, R43, 0x1880, R0 ;  /* 0x000018802b217824 */ /* 0x000fe200078e0200 */
[----:B------:R-:W-:Y:S01]  /*0310*/  MOV R2, 0x4 ;  /* 0x0000000400027802 */ /* 0x000fe20000000f00 */
[----:B------:R-:W-:Y:S06]  /*0320*/  BAR.SYNC 0x0 ;  /* 0x0000000000007b1d */ /* 0x000fec0000000000 */
[----:B------:R-:W-:-:S05]  /*0330*/  SHF.L.U32 R33, R33, 0x2, RZ ;  /* 0x0000000221217819 */ /* 0x000fca00000006ff */
[----:B------:R-:W-:-:S05]  /*0340*/  IMAD.WIDE R32, R33, R2, c[0x0][0x160] ;  /* 0x0000580021207625 */ /* 0x000fca00078e0202 */
[----:B------:R-:W2:Y:S04]  /*0350*/  LDG.E.128.CONSTANT R8, [R32.64] ;  /* 0x0000000420087981 */ /* 0x000ea8000c1e9d00 */
[----:B------:R-:W3:Y:S01]  /*0360*/  LDG.E.128.CONSTANT R12, [R32.64+0x6200] ;  /* 0x00620004200c7981 */ /* 0x000ee2000c1e9d00 */
[C---:B------:R-:W-:Y:S02]  /*0370*/  LEA R16, R43.reuse, R41, 0x7 ;  /* 0x000000292b107211 */ /* 0x040fe400078e38ff */
[C---:B------:R-:W-:Y:S02]  /*0380*/  LEA R31, R43.reuse, R42, 0x7 ;  /* 0x0000002a2b1f7211 */ /* 0x040fe400078e38ff */
[----:B------:R-:W-:Y:S02]  /*0390*/  LOP3.LUT R35, R16, R40, RZ, 0xfc, !PT ;  /* 0x0000002810237212 */ /* 0x000fe400078efcff */
[----:B------:R-:W-:Y:S01]  /*03a0*/  LEA R28, R43, R6, 0x7 ;  /* 0x000000062b1c7211 */ /* 0x000fe200078e38ff */
[----:B------:R-:W-:Y:S01]  /*03b0*/  IMAD.WIDE R30, R31, R2, c[0x0][0x168] ;  /* 0x00005a001f1e7625 */ /* 0x000fe200078e0202 */
[----:B------:R-:W-:-:S02]  /*03c0*/  @!P0 LEA R51, R56, R43, 0x8 ;  /* 0x0000002b38338211 */ /* 0x000fc400078e40ff */
[-C--:B------:R-:W-:Y:S01]  /*03d0*/  LOP3.LUT R29, R28, R7.reuse, RZ, 0xfc, !PT ;  /* 0x000000071c1d7212 */ /* 0x080fe200078efcff */
[----:B------:R-:W-:Y:S01]  /*03e0*/  IMAD.WIDE R34, R35, R2, c[0x0][0x168] ;  /* 0x00005a0023227625 */ /* 0x000fe200078e0202 */
[----:B------:R-:W-:Y:S01]  /*03f0*/  LOP3.LUT R27, R16, R7, RZ, 0xfc, !PT ;  /* 0x00000007101b7212 */ /* 0x000fe200078efcff */
[----:B------:R0:W4:Y:S01]  /*0400*/  LDG.E.CONSTANT R17, [R30.64+0x4] ;  /* 0x000004041e117981 */ /* 0x000122000c1e9900 */
[----:B------:R-:W-:-:S03]  /*0410*/  @!P0 LEA R51, R51, R54, 0x7 ;  /* 0x0000003633338211 */ /* 0x000fc600078e38ff */
[----:B------:R0:W4:Y:S04]  /*0420*/  LDG.E.CONSTANT R16, [R30.64] ;  /* 0x000000041e107981 */ /* 0x000128000c1e9900 */
[----:B------:R0:W5:Y:S04]  /*0430*/  LDG.E.CONSTANT R18, [R30.64+0x7000] ;  /* 0x007000041e127981 */ /* 0x000168000c1e9900 */
[----:B------:R0:W5:Y:S04]  /*0440*/  LDG.E.CONSTANT R19, [R30.64+0x7004] ;  /* 0x007004041e137981 */ /* 0x000168000c1e9900 */
[----:B------:R0:W4:Y:S04]  /*0450*/  LDG.E.CONSTANT R20, [R30.64+0xe000] ;  /* 0x00e000041e147981 */ /* 0x000128000c1e9900 */
[----:B------:R0:W4:Y:S04]  /*0460*/  LDG.E.CONSTANT R21, [R30.64+0xe004] ;  /* 0x00e004041e157981 */ /* 0x000128000c1e9900 */
[----:B------:R0:W4:Y:S04]  /*0470*/  LDG.E.CONSTANT R22, [R30.64+0x15000] ;  /* 0x015000041e167981 */ /* 0x000128000c1e9900 */
[----:B------:R0:W4:Y:S04]  /*0480*/  LDG.E.CONSTANT R23, [R30.64+0x15004] ;  /* 0x015004041e177981 */ /* 0x000128000c1e9900 */
[----:B------:R0:W4:Y:S04]  /*0490*/  LDG.E.CONSTANT R24, [R30.64+0x1c000] ;  /* 0x01c000041e187981 */ /* 0x000128000c1e9900 */
[----:B------:R0:W4:Y:S04]  /*04a0*/  LDG.E.CONSTANT R25, [R30.64+0x1c004] ;  /* 0x01c004041e197981 */ /* 0x000128000c1e9900 */
[----:B------:R1:W4:Y:S04]  /*04b0*/  LDG.E.CONSTANT R26, [R34.64] ;  /* 0x00000004221a7981 */ /* 0x000328000c1e9900 */
[----:B--2---:R2:W-:Y:S04]  /*04c0*/  STS.128 [R3.X16], R8 ;  /* 0x0000000803007388 */ /* 0x0045e8000000cc00 */
[----:B---3--:R3:W-:Y:S01]  /*04d0*/  STS.128 [R3.X16+0xe00], R12 ;  /* 0x000e000c03007388 */ /* 0x0087e2000000cc00 */
[----:B--2---:R-:W-:-:S04]  /*04e0*/  LEA R10, R43, R5, 0x7 ;  /* 0x000000052b0a7211 */ /* 0x004fc800078e38ff */
[C---:B------:R-:W-:Y:S02]  /*04f0*/  LOP3.LUT R39, R10.reuse, R40, RZ, 0xfc, !PT ;  /* 0x000000280a277212 */ /* 0x040fe400078efcff */
[-C--:B------:R-:W-:Y:S02]  /*0500*/  LOP3.LUT R37, R10, R7.reuse, RZ, 0xfc, !PT ;  /* 0x000000070a257212 */ /* 0x080fe400078efcff */
[----:B------:R-:W-:Y:S02]  /*0510*/  LEA R10, R43, R4, 0x7 ;  /* 0x000000042b0a7211 */ /* 0x000fe400078e38ff */
[----:B---3--:R-:W-:Y:S01]  /*0520*/  LOP3.LUT R13, R28, R40, RZ, 0xfc, !PT ;  /* 0x000000281c0d7212 */ /* 0x008fe200078efcff */
[----:B------:R-:W-:Y:S01]  /*0530*/  IMAD.WIDE R28, R29, R2, c[0x0][0x168] ;  /* 0x00005a001d1c7625 */ /* 0x000fe200078e0202 */
[C---:B-1----:R-:W-:Y:S02]  /*0540*/  LOP3.LUT R35, R10.reuse, R40, RZ, 0xfc, !PT ;  /* 0x000000280a237212 */ /* 0x042fe400078efcff */
[----:B0-----:R-:W-:Y:S01]  /*0550*/  LOP3.LUT R31, R10, R7, RZ, 0xfc, !PT ;  /* 0x000000070a1f7212 */ /* 0x001fe200078efcff */
[-C--:B------:R-:W-:Y:S01]  /*0560*/  IMAD.WIDE R8, R27, R2.reuse, c[0x0][0x168] ;  /* 0x00005a001b087625 */ /* 0x080fe200078e0202 */
[----:B------:R0:W2:Y:S03]  /*0570*/  LDG.E.CONSTANT R47, [R28.64] ;  /* 0x000000041c2f7981 */ /* 0x0000a6000c1e9900 */
[-C--:B------:R-:W-:Y:S01]  /*0580*/  IMAD.WIDE R12, R13, R2.reuse, c[0x0][0x168] ;  /* 0x00005a000d0c7625 */ /* 0x080fe200078e0202 */
[----:B------:R1:W3:Y:S03]  /*0590*/  LDG.E.CONSTANT R27, [R8.64] ;  /* 0x00000004081b7981 */ /* 0x0002e6000c1e9900 */
[-C--:B------:R-:W-:Y:S01]  /*05a0*/  IMAD.WIDE R38, R39, R2.reuse, c[0x0][0x168] ;  /* 0x00005a0027267625 */ /* 0x080fe200078e0202 */
[----:B------:R0:W2:Y:S03]  /*05b0*/  LDG.E.CONSTANT R46, [R12.64] ;  /* 0x000000040c2e7981 */ /* 0x0000a6000c1e9900 */
[-C--:B------:R-:W-:Y:S01]  /*05c0*/  IMAD.WIDE R36, R37, R2.reuse, c[0x0][0x168] ;  /* 0x00005a0025247625 */ /* 0x080fe200078e0202 */
[----:B------:R-:W2:Y:S03]  /*05d0*/  LDG.E.CONSTANT R48, [R38.64] ;  /* 0x0000000426307981 */ /* 0x000ea6000c1e9900 */
[-C--:B------:R-:W-:Y:S01]  /*05e0*/  IMAD.WIDE R34, R35, R2.reuse, c[0x0][0x168] ;  /* 0x00005a0023227625 */ /* 0x080fe200078e0202 */
[----:B------:R-:W2:Y:S03]  /*05f0*/  LDG.E.CONSTANT R49, [R36.64] ;  /* 0x0000000424317981 */ /* 0x000ea6000c1e9900 */
[-C--:B------:R-:W-:Y:S01]  /*0600*/  IMAD.WIDE R30, R31, R2.reuse, c[0x0][0x168] ;  /* 0x00005a001f1e7625 */ /* 0x080fe200078e0202 */
[----:B-1----:R-:W2:Y:S03]  /*0610*/  LDG.E.128.CONSTANT R8, [R32.64+0xc400] ;  /* 0x00c4000420087981 */ /* 0x002ea6000c1e9d00 */
[----:B0-----:R-:W-:Y:S01]  /*0620*/  @!P0 IMAD.WIDE R28, R51, R2, c[0x0][0x168] ;  /* 0x00005a00331c8625 */ /* 0x001fe200078e0202 */
[----:B------:R-:W2:Y:S04]  /*0630*/  LDG.E.128.CONSTANT R12, [R32.64+0x12600] ;  /* 0x01260004200c7981 */ /* 0x000ea8000c1e9d00 */
[----:B------:R-:W2:Y:S04]  /*0640*/  LDG.E.CONSTANT R50, [R34.64] ;  /* 0x0000000422327981 */ /* 0x000ea8000c1e9900 */
[----:B------:R-:W2:Y:S04]  /*0650*/  LDG.E.CONSTANT R51, [R30.64] ;  /* 0x000000041e337981 */ /* 0x000ea8000c1e9900 */
[----:B------:R-:W2:Y:S04]  /*0660*/  @!P0 LDG.E.CONSTANT R52, [R28.64] ;  /* 0x000000041c348981 */ /* 0x000ea8000c1e9900 */
[----:B------:R-:W2:Y:S04]  /*0670*/  @!P0 LDG.E.CONSTANT R53, [R28.64+0x4] ;  /* 0x000004041c358981 */ /* 0x000ea8000c1e9900 */
[----:B----4-:R-:W-:Y:S04]  /*0680*/  STS.64 [R3.X8+0x3800], R16 ;  /* 0x0038001003007388 */ /* 0x010fe80000008a00 */
[----:B-----5:R-:W-:Y:S04]  /*0690*/  STS.64 [R3.X8+0x4600], R18 ;  /* 0x0046001203007388 */ /* 0x020fe80000008a00 */
[----:B------:R-:W-:Y:S04]  /*06a0*/  STS.64 [R3.X8+0x5400], R20 ;  /* 0x0054001403007388 */ /* 0x000fe80000008a00 */
[----:B------:R-:W-:Y:S04]  /*06b0*/  STS.64 [R3.X8+0x6200], R22 ;  /* 0x0062001603007388 */ /* 0x000fe80000008a00 */
[----:B------:R-:W-:Y:S04]  /*06c0*/  STS.64 [R3.X8+0x7000], R24 ;  /* 0x0070001803007388 */ /* 0x000fe80000008a00 */
[----:B---3--:R-:W-:Y:S04]  /*06d0*/  STS.64 [R3.X8+0x3f00], R26 ;  /* 0x003f001a03007388 */ /* 0x008fe80000008a00 */
[----:B--2---:R-:W-:Y:S04]  /*06e0*/  STS.64 [R3.X8+0x4d00], R46 ;  /* 0x004d002e03007388 */ /* 0x004fe80000008a00 */
[----:B------:R-:W-:Y:S04]  /*06f0*/  STS.64 [R3.X8+0x5b00], R48 ;  /* 0x005b003003007388 */ /* 0x000fe80000008a00 */
[----:B------:R-:W-:Y:S04]  /*0700*/  STS.128 [R3.X16+0x1c00], R8 ;  /* 0x001c000803007388 */ /* 0x000fe8000000cc00 */
[----:B------:R-:W-:Y:S04]  /*0710*/  STS.128 [R3.X16+0x2a00], R12 ;  /* 0x002a000c03007388 */ /* 0x000fe8000000cc00 */
[----:B------:R-:W-:Y:S04]  /*0720*/  STS.64 [R3.X8+0x6900], R50 ;  /* 0x0069003203007388 */ /* 0x000fe80000008a00 */
[----:B------:R-:W-:Y:S04]  /*0730*/  @!P0 STS.64 [R3.X8+0x7700], R52 ;  /* 0x0077003403008388 */ /* 0x000fe80000008a00 */
[----:B------:R-:W-:Y:S06]  /*0740*/  BAR.SYNC 0x0 ;  /* 0x0000000000007b1d */ /* 0x000fec0000000000 */
[----:B------:R-:W-:Y:S04]  /*0750*/  LDS R12, [R45.X4] ;  /* 0x000000002d0c7984 */ /* 0x000fe80000004800 */
[----:B------:R-:W0:Y:S04]  /*0760*/  LDS.128 R28, [R44] ;  /* 0x000000002c1c7984 */ /* 0x000e280000000c00 */
[----:B------:R-:W1:Y:S04]  /*0770*/  LDS.128 R32, [R44+0x2000] ;  /* 0x002000002c207984 */ /* 0x000e680000000c00 */
[----:B------:R-:W2:Y:S04]  /*0780*/  LDS.128 R36, [R44+0x200] ;  /* 0x000200002c247984 */ /* 0x000ea80000000c00 */
[----:B------:R-:W3:Y:S04]  /*0790*/  LDS.128 R8, [R44+0x2200] ;  /* 0x002200002c087984 */ /* 0x000ee80000000c00 */
[----:B------:R-:W4:Y:S04]  /*07a0*/  LDS R58, [R45.X4+0x70] ;  /* 0x000070002d3a7984 */ /* 0x000f280000004800 */
[----:B------:R-:W5:Y:S04]  /*07b0*/  LDS R63, [R45.X4+0xe0] ;  /* 0x0000e0002d3f7984 */ /* 0x000f680000004800 */
[----:B------:R-:W5:Y:S04]  /*07c0*/  LDS R48, [R45.X4+0x150] ;  /* 0x000150002d307984 */ /* 0x000f680000004800 */
[----:B------:R-:W-:Y:S04]  /*07d0*/  LDS R47, [R45.X4+0x1c0] ;  /* 0x0001c0002d2f7984 */ /* 0x000fe80000004800 */
[----:B------:R-:W5:Y:S04]  /*07e0*/  LDS.128 R24, [R44+0x2010] ;  /* 0x002010002c187984 */ /* 0x000f680000000c00 */
[----:B------:R-:W5:Y:S01]  /*07f0*/  LDS.128 R20, [R44+0x10] ;  /* 0x000010002c147984 */ /* 0x000f620000000c00 */
[----:B0-----:R-:W-:-:S03]  /*0800*/  FFMA R28, R28, R12, R61 ;  /* 0x0000000c1c1c7223 */ /* 0x001fc6000000003d */
[----:B------:R-:W0:Y:S01]  /*0810*/  LDS R46, [R45.X4+0x230] ;  /* 0x000230002d2e7984 */ /* 0x000e220000004800 */
[----:B-1----:R-:W-:-:S03]  /*0820*/  FFMA R32, R12, R32, R59 ;  /* 0x000000200c207223 */ /* 0x002fc6000000003b */
[----:B------:R-:W1:Y:S01]  /*0830*/  LDS.128 R16, [R44+0x210] ;  /* 0x000210002c107984 */ /* 0x000e620000000c00 */
[----:B--2---:R-:W-:-:S03]  /*0840*/  FFMA R36, R12, R36, R55 ;  /* 0x000000240c247223 */ /* 0x004fc60000000037 */
[----:B------:R-:W-:Y:S01]  /*0850*/  LDS R53, [R45.X4+0x2a0] ;  /* 0x0002a0002d357984 */ /* 0x000fe20000004800 */
[----:B---3--:R-:W-:-:S03]  /*0860*/  FFMA R8, R12, R8, R57 ;  /* 0x000000080c087223 */ /* 0x008fc60000000039 */
[----:B------:R-:W-:Y:S04]  /*0870*/  LDS R50, [R45.X4+0x310] ;  /* 0x000310002d327984 */ /* 0x000fe80000004800 */
[----:B------:R-:W2:Y:S01]  /*0880*/  LDS.128 R12, [R44+0x2210] ;  /* 0x002210002c0c7984 */ /* 0x000ea20000000c00 */
[C---:B----4-:R-:W-:Y:S02]  /*0890*/  FFMA R36, R58.reuse, R37, R36 ;  /* 0x000000253a247223 */ /* 0x050fe40000000024 */
[----:B------:R-:W-:Y:S01]  /*08a0*/  FFMA R8, R58, R9, R8 ;  /* 0x000000093a087223 */ /* 0x000fe20000000008 */
[----:B------:R-:W-:Y:S01]  /*08b0*/  LDS R49, [R45.X4+0x380] ;  /* 0x000380002d317984 */ /* 0x000fe20000004800 */
[C---:B-----5:R-:W-:Y:S02]  /*08c0*/  FFMA R36, R63.reuse, R38, R36 ;  /* 0x000000263f247223 */ /* 0x060fe40000000024 */
[----:B------:R-:W-:Y:S01]  /*08d0*/  FFMA R10, R63, R10, R8 ;  /* 0x0000000a3f0a7223 */ /* 0x000fe20000000008 */
[----:B------:R-:W-:Y:S01]  /*08e0*/  LDS R51, [R45.X4+0x460] ;  /* 0x000460002d337984 */ /* 0x000fe20000004800 */
[----:B------:R-:W-:-:S03]  /*08f0*/  FFMA R8, R48, R39, R36 ;  /* 0x0000002730087223 */ /* 0x000fc60000000024 */
[----:B------:R-:W3:Y:S01]  /*0900*/  LDS.128 R36, [R44+0x2020] ;  /* 0x002020002c247984 */ /* 0x000ee20000000c00 */
[C---:B------:R-:W-:Y:S02]  /*0910*/  FFMA R29, R58.reuse, R29, R28 ;  /* 0x0000001d3a1d7223 */ /* 0x040fe4000000001c */
[----:B------:R-:W-:Y:S01]  /*0920*/  FFMA R33, R58, R33, R32 ;  /* 0x000000213a217223 */ /* 0x000fe20000000020 */
[----:B------:R-:W-:Y:S01]  /*0930*/  LDS R52, [R45.X4+0x4d0] ;  /* 0x0004d0002d347984 */ /* 0x000fe20000004800 */
[C---:B------:R-:W-:Y:S02]  /*0940*/  FFMA R29, R63.reuse, R30, R29 ;  /* 0x0000001e3f1d7223 */ /* 0x040fe4000000001d */
[----:B------:R-:W-:Y:S02]  /*0950*/  FFMA R33, R63, R34, R33 ;  /* 0x000000223f217223 */ /* 0x000fe40000000021 */
[C---:B------:R-:W-:Y:S02]  /*0960*/  FFMA R29, R48.reuse, R31, R29 ;  /* 0x0000001f301d7223 */ /* 0x040fe4000000001d */
[----:B------:R-:W-:-:S02]  /*0970*/  FFMA R9, R48, R35, R33 ;  /* 0x0000002330097223 */ /* 0x000fc40000000021 */
[----:B------:R-:W-:Y:S01]  /*0980*/  FFMA R10, R48, R11, R10 ;  /* 0x0000000b300a7223 */ /* 0x000fe2000000000a */
[----:B------:R-:W-:Y:S01]  /*0990*/  LDS.128 R32, [R44+0x20] ;  /* 0x000020002c207984 */ /* 0x000fe20000000c00 */
[----:B------:R-:W-:Y:S02]  /*09a0*/  FFMA R9, R47, R24, R9 ;  /* 0x000000182f097223 */ /* 0x000fe40000000009 */
[----:B------:R-:W-:Y:S01]  /*09b0*/  FFMA R20, R20, R47, R29 ;  /* 0x0000002f14147223 */ /* 0x000fe2000000001d */
[----:B------:R-:W-:Y:S01]  /*09c0*/  LDS R48, [R45.X4+0x3f0] ;  /* 0x0003f0002d307984 */ /* 0x000fe20000004800 */
[----:B0-----:R-:W-:-:S03]  /*09d0*/  FFMA R25, R46, R25, R9 ;  /* 0x000000192e197223 */ /* 0x001fc60000000009 */
[----:B------:R-:W0:Y:S01]  /*09e0*/  LDS.128 R28, [R44+0x220] ;  /* 0x000220002c1c7984 */ /* 0x000e220000000c00 */
[C---:B-1----:R-:W-:Y:S02]  /*09f0*/  FFMA R16, R47.reuse, R16, R8 ;  /* 0x000000102f107223 */ /* 0x042fe40000000008 */
[----:B--2---:R-:W-:Y:S02]  /*0a00*/  FFMA R12, R47, R12, R10 ;  /* 0x0000000c2f0c7223 */ /* 0x004fe4000000000a */
[----:B------:R-:W1:Y:S01]  /*0a10*/  LDS.128 R8, [R44+0x2220] ;  /* 0x002220002c087984 */ /* 0x000e620000000c00 */
[----:B------:R-:W-:-:S03]  /*0a20*/  FFMA R25, R53, R26, R25 ;  /* 0x0000001a35197223 */ /* 0x000fc60000000019 */
[----:B------:R-:W-:Y:S01]  /*0a30*/  LDS R47, [R45.X4+0x540] ;  /* 0x000540002d2f7984 */ /* 0x000fe20000004800 */
[----:B------:R-:W-:-:S04]  /*0a40*/  FFMA R25, R50, R27, R25 ;  /* 0x0000001b32197223 */ /* 0x000fc80000000019 */
[----:B---3--:R-:W-:Y:S02]  /*0a50*/  FFMA R36, R49, R36, R25 ;  /* 0x0000002431247223 */ /* 0x008fe40000000019 */
[----:B------:R-:W2:Y:S01]  /*0a60*/  LDS.128 R24, [R44+0x2030] ;  /* 0x002030002c187984 */ /* 0x000ea20000000c00 */
[C---:B------:R-:W-:Y:S02]  /*0a70*/  FFMA R16, R46.reuse, R17, R16 ;  /* 0x000000112e107223 */ /* 0x040fe40000000010 */
[C---:B------:R-:W-:Y:S02]  /*0a80*/  FFMA R21, R46.reuse, R21, R20 ;  /* 0x000000152e157223 */ /* 0x040fe40000000014 */
[----:B------:R-:W-:Y:S02]  /*0a90*/  FFMA R12, R46, R13, R12 ;  /* 0x0000000d2e0c7223 */ /* 0x000fe4000000000c */
[C---:B------:R-:W-:Y:S01]  /*0aa0*/  FFMA R16, R53.reuse, R18, R16 ;  /* 0x0000001235107223 */ /* 0x040fe20000000010 */
[----:B------:R-:W3:Y:S01]  /*0ab0*/  LDS R46, [R45.X4+0x5b0] ;  /* 0x0005b0002d2e7984 */ /* 0x000ee20000004800 */
[----:B------:R-:W-:-:S02]  /*0ac0*/  FFMA R21, R53, R22, R21 ;  /* 0x0000001635157223 */ /* 0x000fc40000000015 */
[----:B------:R-:W-:Y:S02]  /*0ad0*/  FFMA R12, R53, R14, R12 ;  /* 0x0000000e350c7223 */ /* 0x000fe4000000000c */
[C---:B------:R-:W-:Y:S01]  /*0ae0*/  FFMA R19, R50.reuse, R19, R16 ;  /* 0x0000001332137223 */ /* 0x040fe20000000010 */
[----:B------:R-:W-:Y:S01]  /*0af0*/  LDS R53, [R45.X4+0x620] ;  /* 0x000620002d357984 */ /* 0x000fe20000004800 */
[C---:B------:R-:W-:Y:S02]  /*0b00*/  FFMA R21, R50.reuse, R23, R21 ;  /* 0x0000001732157223 */ /* 0x040fe40000000015 */
[----:B------:R-:W-:Y:S02]  /*0b10*/  FFMA R12, R50, R15, R12 ;  /* 0x0000000f320c7223 */ /* 0x000fe4000000000c */
[----:B0-----:R-:W-:Y:S01]  /*0b20*/  FFMA R28, R49, R28, R19 ;  /* 0x0000001c311c7223 */ /* 0x001fe20000000013 */
[----:B------:R-:W-:Y:S01]  /*0b30*/  LDS R50, [R45.X4+0x690] ;  /* 0x000690002d327984 */ /* 0x000fe20000004800 */
[----:B------:R-:W-:-:S03]  /*0b40*/  FFMA R32, R32, R49, R21 ;  /* 0x0000003120207223 */ /* 0x000fc60000000015 */
[----:B------:R-:W0:Y:S01]  /*0b50*/  LDS.128 R16, [R44+0x230] ;  /* 0x000230002c107984 */ /* 0x000e220000000c00 */
[----:B------:R-:W-:Y:S02]  /*0b60*/  FFMA R37, R48, R37, R36 ;  /* 0x0000002530257223 */ /* 0x000fe40000000024 */
[----:B-1----:R-:W-:Y:S01]  /*0b70*/  FFMA R8, R49, R8, R12 ;  /* 0x0000000831087223 */ /* 0x002fe2000000000c */
[----:B------:R-:W1:Y:S01]  /*0b80*/  LDS.128 R20, [R44+0x30] ;  /* 0x000030002c147984 */ /* 0x000e620000000c00 */
[----:B------:R-:W-:-:S03]  /*0b90*/  FFMA R37, R51, R38, R37 ;  /* 0x0000002633257223 */ /* 0x000fc60000000025 */
[----:B------:R-:W4:Y:S01]  /*0ba0*/  LDS.128 R12, [R44+0x2230] ;  /* 0x002230002c0c7984 */ /* 0x000f220000000c00 */
[----:B------:R-:W-:-:S03]  /*0bb0*/  FFMA R37, R52, R39, R37 ;  /* 0x0000002734257223 */ /* 0x000fc60000000025 */
[----:B------:R-:W-:Y:S01]  /*0bc0*/  LDS R49, [R45.X4+0x700] ;  /* 0x000700002d317984 */ /* 0x000fe20000004800 */
[----:B--2---:R-:W-:-:S03]  /*0bd0*/  FFMA R24, R47, R24, R37 ;  /* 0x000000182f187223 */ /* 0x004fc60000000025 */
[----:B------:R-:W2:Y:S01]  /*0be0*/  LDS.128 R36, [R44+0x2040] ;  /* 0x002040002c247984 */ /* 0x000ea20000000c00 */
[C---:B------:R-:W-:Y:S02]  /*0bf0*/  FFMA R28, R48.reuse, R29, R28 ;  /* 0x0000001d301c7223 */ /* 0x040fe4000000001c */
[C---:B------:R-:W-:Y:S02]  /*0c00*/  FFMA R33, R48.reuse, R33, R32 ;  /* 0x0000002130217223 */ /* 0x040fe40000000020 */
[----:B------:R-:W-:Y:S02]  /*0c10*/  FFMA R8, R48, R9, R8 ;  /* 0x0000000930087223 */ /* 0x000fe40000000008 */
[C---:B------:R-:W-:Y:S01]  /*0c20*/  FFMA R28, R51.reuse, R30, R28 ;  /* 0x0000001e331c7223 */ /* 0x040fe2000000001c */
[----:B------:R-:W5:Y:S01]  /*0c30*/  LDS R48, [R45.X4+0x770] ;  /* 0x000770002d307984 */ /* 0x000f620000004800 */
[C---:B------:R-:W-:Y:S02]  /*0c40*/  FFMA R33, R51.reuse, R34, R33 ;  /* 0x0000002233217223 */ /* 0x040fe40000000021 */
[----:B------:R-:W-:-:S02]  /*0c50*/  FFMA R8, R51, R10, R8 ;  /* 0x0000000a33087223 */ /* 0x000fc40000000008 */
[C---:B------:R-:W-:Y:S01]  /*0c60*/  FFMA R31, R52.reuse, R31, R28 ;  /* 0x0000001f341f7223 */ /* 0x040fe2000000001c */
[----:B------:R-:W-:Y:S01]  /*0c70*/  LDS R51, [R45.X4+0x7e0] ;  /* 0x0007e0002d337984 */ /* 0x000fe20000004800 */
[C---:B------:R-:W-:Y:S02]  /*0c80*/  FFMA R33, R52.reuse, R35, R33 ;  /* 0x0000002334217223 */ /* 0x040fe40000000021 */
[----:B------:R-:W-:Y:S02]  /*0c90*/  FFMA R8, R52, R11, R8 ;  /* 0x0000000b34087223 */ /* 0x000fe40000000008 */
[----:B---3--:R-:W-:Y:S01]  /*0ca0*/  FFMA R25, R46, R25, R24 ;  /* 0x000000192e197223 */ /* 0x008fe20000000018 */
[----:B------:R-:W-:Y:S01]  /*0cb0*/  LDS R52, [R45.X4+0x850] ;  /* 0x000850002d347984 */ /* 0x000fe20000004800 */
[----:B0-----:R-:W-:-:S03]  /*0cc0*/  FFMA R16, R47, R16, R31 ;  /* 0x000000102f107223 */ /* 0x001fc6000000001f */
[----:B------:R-:W0:Y:S01]  /*0cd0*/  LDS.128 R28, [R44+0x240] ;  /* 0x000240002c1c7984 */ /* 0x000e220000000c00 */
[----:B-1----:R-:W-:-:S03]  /*0ce0*/  FFMA R20, R20, R47, R33 ;  /* 0x0000002f14147223 */ /* 0x002fc60000000021 */
[----:B------:R-:W1:Y:S01]  /*0cf0*/  LDS.128 R32, [R44+0x40] ;  /* 0x000040002c207984 */ /* 0x000e620000000c00 */
[----:B----4-:R-:W-:-:S03]  /*0d00*/  FFMA R12, R47, R12, R8 ;  /* 0x0000000c2f0c7223 */ /* 0x010fc60000000008 */
[----:B------:R-:W3:Y:S01]  /*0d10*/  LDS.128 R8, [R44+0x2240] ;  /* 0x002240002c087984 */ /* 0x000ee20000000c00 */
[----:B------:R-:W-:-:S03]  /*0d20*/  FFMA R25, R53, R26, R25 ;  /* 0x0000001a35197223 */ /* 0x000fc60000000019 */
[----:B------:R-:W-:Y:S01]  /*0d30*/  LDS R47, [R45.X4+0x8c0] ;  /* 0x0008c0002d2f7984 */ /* 0x000fe20000004800 */
[----:B------:R-:W-:-:S04]  /*0d40*/  FFMA R25, R50, R27, R25 ;  /* 0x0000001b32197223 */ /* 0x000fc80000000019 */
[----:B--2---:R-:W-:Y:S02]  /*0d50*/  FFMA R36, R49, R36, R25 ;  /* 0x0000002431247223 */ /* 0x004fe40000000019 */
[----:B------:R-:W2:Y:S01]  /*0d60*/  LDS.128 R24, [R44+0x2050] ;  /* 0x002050002c187984 */ /* 0x000ea20000000c00 */
[C---:B------:R-:W-:Y:S02]  /*0d70*/  FFMA R16, R46.reuse, R17, R16 ;  /* 0x000000112e107223 */ /* 0x040fe40000000010 */
[C---:B------:R-:W-:Y:S02]  /*0d80*/  FFMA R21, R46.reuse, R21, R20 ;  /* 0x000000152e157223 */ /* 0x040fe40000000014 */
[----:B------:R-:W-:Y:S02]  /*0d90*/  FFMA R12, R46, R13, R12 ;  /* 0x0000000d2e0c7223 */ /* 0x000fe4000000000c */
[C---:B------:R-:W-:Y:S01]  /*0da0*/  FFMA R16, R53.reuse, R18, R16 ;  /* 0x0000001235107223 */ /* 0x040fe20000000010 */
[----:B------:R-:W4:Y:S01]  /*0db0*/  LDS R46, [R45.X4+0x930] ;  /* 0x000930002d2e7984 */ /* 0x000f220000004800 */
[----:B------:R-:W-:-:S02]  /*0dc0*/  FFMA R21, R53, R22, R21 ;  /* 0x0000001635157223 */ /* 0x000fc40000000015 */
[----:B------:R-:W-:Y:S02]  /*0dd0*/  FFMA R12, R53, R14, R12 ;  /* 0x0000000e350c7223 */ /* 0x000fe4000000000c */
[C---:B------:R-:W-:Y:S01]  /*0de0*/  FFMA R19, R50.reuse, R19, R16 ;  /* 0x0000001332137223 */ /* 0x040fe20000000010 */
[----:B------:R-:W-:Y:S01]  /*0df0*/  LDS R53, [R45.X4+0x9a0] ;  /* 0x0009a0002d357984 */ /* 0x000fe20000004800 */
[C---:B------:R-:W-:Y:S02]  /*0e00*/  FFMA R21, R50.reuse, R23, R21 ;  /* 0x0000001732157223 */ /* 0x040fe40000000015 */
[----:B------:R-:W-:Y:S02]  /*0e10*/  FFMA R12, R50, R15, R12 ;  /* 0x0000000f320c7223 */ /* 0x000fe4000000000c */
[----:B-----5:R-:W-:Y:S01]  /*0e20*/  FFMA R37, R48, R37, R36 ;  /* 0x0000002530257223 */ /* 0x020fe20000000024 */
[----:B------:R-:W-:Y:S01]  /*0e30*/  LDS R50, [R45.X4+0xa10] ;  /* 0x000a10002d327984 */ /* 0x000fe20000004800 */
[----:B0-----:R-:W-:-:S03]  /*0e40*/  FFMA R28, R49, R28, R19 ;  /* 0x0000001c311c7223 */ /* 0x001fc60000000013 */
[----:B------:R-:W0:Y:S01]  /*0e50*/  LDS.128 R16, [R44+0x250] ;  /* 0x000250002c107984 */ /* 0x000e220000000c00 */
[----:B-1----:R-:W-:-:S03]  /*0e60*/  FFMA R32, R32, R49, R21 ;  /* 0x0000003120207223 */ /* 0x002fc60000000015 */
[----:B------:R-:W1:Y:S01]  /*0e70*/  LDS.128 R20, [R44+0x50] ;  /* 0x000050002c147984 */ /* 0x000e620000000c00 */
[----:B---3--:R-:W-:-:S03]  /*0e80*/  FFMA R8, R49, R8, R12 ;  /* 0x0000000831087223 */ /* 0x008fc6000000000c */
        /* <DEDUP_REMOVED lines=10> */
[----:B------:R-:W5:Y:S01]  /*0f30*/  LDS R48, [R45.X4+0xaf0] ;  /* 0x000af0002d307984 */ /* 0x000f620000004800 */
[----:B------:R-:W-:-:S02]  /*0f40*/  FFMA R33, R51, R34, R33 ;  /* 0x0000002233217223 */ /* 0x000fc40000000021 */
[----:B------:R-:W-:Y:S02]  /*0f50*/  FFMA R8, R51, R10, R8 ;  /* 0x0000000a33087223 */ /* 0x000fe40000000008 */
[C---:B------:R-:W-:Y:S01]  /*0f60*/  FFMA R31, R52.reuse, R31, R28 ;  /* 0x0000001f341f7223 */ /* 0x040fe2000000001c */
[----:B------:R-:W-:Y:S01]  /*0f70*/  LDS R51, [R45.X4+0xb60] ;  /* 0x000b60002d337984 */ /* 0x000fe20000004800 */
[C---:B------:R-:W-:Y:S02]  /*0f80*/  FFMA R33, R52.reuse, R35, R33 ;  /* 0x0000002334217223 */ /* 0x040fe40000000021 */
[----:B------:R-:W-:Y:S02]  /*0f90*/  FFMA R8, R52, R11, R8 ;  /* 0x0000000b34087223 */ /* 0x000fe40000000008 */
[----:B----4-:R-:W-:Y:S01]  /*0fa0*/  FFMA R25, R46, R25, R24 ;  /* 0x000000192e197223 */ /* 0x010fe20000000018 */
        /* <DEDUP_REMOVED lines=128> */
[----:B------:R-:W5:Y:S01]  /*17b0*/  LDS R49, [R45.X4+0x1420] ;  /* 0x001420002d317984 */ /* 0x000f620000004800 */
[----:B------:R-:W-:Y:S02]  /*17c0*/  FFMA R37, R52, R39, R37 ;  /* 0x0000002734257223 */ /* 0x000fe40000000025 */
[C---:B------:R-:W-:Y:S02]  /*17d0*/  FFMA R33, R48.reuse, R33, R32 ;  /* 0x0000002130217223 */ /* 0x040fe40000000020 */
[C---:B------:R-:W-:Y:S02]  /*17e0*/  FFMA R28, R48.reuse, R29, R28 ;  /* 0x0000001d301c7223 */ /* 0x040fe4000000001c */
[----:B------:R-:W-:Y:S02]  /*17f0*/  FFMA R8, R48, R9, R8 ;  /* 0x0000000930087223 */ /* 0x000fe40000000008 */
[C---:B------:R-:W-:Y:S01]  /*1800*/  FFMA R33, R51.reuse, R34, R33 ;  /* 0x0000002233217223 */ /* 0x040fe20000000021 */
[----:B------:R-:W-:Y:S01]  /*1810*/  LDS R48, [R45.X4+0x1570] ;  /* 0x001570002d307984 */ /* 0x000fe20000004800 */
[----:B------:R-:W-:-:S02]  /*1820*/  FFMA R28, R51, R30, R28 ;  /* 0x0000001e331c7223 */ /* 0x000fc4000000001c */
[----:B------:R-:W-:Y:S02]  /*1830*/  FFMA R8, R51, R10, R8 ;  /* 0x0000000a33087223 */ /* 0x000fe40000000008 */
[----:B--2---:R-:W-:Y:S01]  /*1840*/  FFMA R24, R47, R24, R37 ;  /* 0x000000182f187223 */ /* 0x004fe20000000025 */
[----:B------:R-:W-:Y:S04]  /*1850*/  LDS R51, [R45.X4+0x1500] ;  /* 0x001500002d337984 */ /* 0x000fe80000004800 */
[----:B------:R-:W2:Y:S01]  /*1860*/  LDS.128 R36, [R44+0x20c0] ;  /* 0x0020c0002c247984 */ /* 0x000ea20000000c00 */
[C---:B------:R-:W-:Y:S02]  /*1870*/  FFMA R31, R52.reuse, R31, R28 ;  /* 0x0000001f341f7223 */ /* 0x040fe4000000001c */
[----:B------:R-:W-:-:S02]  /*1880*/  FFMA R33, R52, R35, R33 ;  /* 0x0000002334217223 */ /* 0x000fc40000000021 */
[----:B------:R-:W-:Y:S02]  /*1890*/  FFMA R8, R52, R11, R8 ;  /* 0x0000000b34087223 */ /* 0x000fe40000000008 */
[----:B----4-:R-:W-:Y:S01]  /*18a0*/  FFMA R25, R46, R25, R24 ;  /* 0x000000192e197223 */ /* 0x010fe20000000018 */
[----:B------:R-:W-:Y:S01]  /*18b0*/  LDS R52, [R45.X4+0x1650] ;  /* 0x001650002d347984 */ /* 0x000fe20000004800 */
[----:B0-----:R-:W-:-:S03]  /*18c0*/  FFMA R16, R47, R16, R31 ;  /* 0x000000102f107223 */ /* 0x001fc6000000001f */
[----:B------:R-:W0:Y:S01]  /*18d0*/  LDS.128 R28, [R44+0x2c0] ;  /* 0x0002c0002c1c7984 */ /* 0x000e220000000c00 */
[----:B-1----:R-:W-:Y:S02]  /*18e0*/  FFMA R20, R20, R47, R33 ;  /* 0x0000002f14147223 */ /* 0x002fe40000000021 */
[----:B---3--:R-:W-:Y:S01]  /*18f0*/  FFMA R12, R47, R12, R8 ;  /* 0x0000000c2f0c7223 */ /* 0x008fe20000000008 */
[----:B------:R-:W1:Y:S04]  /*1900*/  LDS.128 R32, [R44+0xc0] ;  /* 0x0000c0002c207984 */ /* 0x000e680000000c00 */
[----:B------:R-:W3:Y:S01]  /*1910*/  LDS.128 R8, [R44+0x22c0] ;  /* 0x0022c0002c087984 */ /* 0x000ee20000000c00 */
[----:B-----5:R-:W-:-:S03]  /*1920*/  FFMA R25, R49, R26, R25 ;  /* 0x0000001a31197223 */ /* 0x020fc60000000019 */
[----:B------:R-:W4:Y:S01]  /*1930*/  LDS R47, [R45.X4+0x15e0] ;  /* 0x0015e0002d2f7984 */ /* 0x000f220000004800 */
        /* <DEDUP_REMOVED lines=14> */
[----:B0-----:R-:W-:Y:S01]  /*1a20*/  FFMA R28, R51, R28, R19 ;  /* 0x0000001c331c7223 */ /* 0x001fe20000000013 */
[----:B------:R-:W-:Y:S01]  /*1a30*/  LDS R50, [R45.X4+0x1810] ;  /* 0x001810002d327984 */ /* 0x000fe20000004800 */
[----:B------:R-:W-:-:S03]  /*1a40*/  FFMA R37, R48, R37, R36 ;  /* 0x0000002530257223 */ /* 0x000fc60000000024 */
[----:B------:R-:W0:Y:S01]  /*1a50*/  LDS.128 R16, [R44+0x2d0] ;  /* 0x0002d0002c107984 */ /* 0x000e220000000c00 */
[----:B-1----:R-:W-:Y:S02]  /*1a60*/  FFMA R32, R32, R51, R21 ;  /* 0x0000003320207223 */ /* 0x002fe40000000015 */
[----:B---3--:R-:W-:Y:S01]  /*1a70*/  FFMA R8, R51, R8, R12 ;  /* 0x0000000833087223 */ /* 0x008fe2000000000c */
[----:B------:R-:W1:Y:S04]  /*1a80*/  LDS.128 R20, [R44+0xd0] ;  /* 0x0000d0002c147984 */ /* 0x000e680000000c00 */
[----:B------:R-:W3:Y:S01]  /*1a90*/  LDS.128 R12, [R44+0x22d0] ;  /* 0x0022d0002c0c7984 */ /* 0x000ee20000000c00 */
[----:B----4-:R-:W-:-:S03]  /*1aa0*/  FFMA R37, R47, R38, R37 ;  /* 0x000000262f257223 */ /* 0x010fc60000000025 */
        /* <DEDUP_REMOVED lines=60> */
[----:B------:R-:W-:-:S03]  /*1e70*/  FFMA R28, R52, R11, R8 ;  /* 0x0000000b341c7223 */ /* 0x000fc60000000008 */
[----:B------:R-:W5:Y:S01]  /*1e80*/  LDS.128 R8, [R44+0x100] ;  /* 0x000100002c087984 */ /* 0x000f620000000c00 */
[C---:B------:R-:W-:Y:S02]  /*1e90*/  FFMA R33, R52.reuse, R35, R33 ;  /* 0x0000002334217223 */ /* 0x040fe40000000021 */
[----:B------:R-:W-:Y:S02]  /*1ea0*/  FFMA R29, R52, R31, R29 ;  /* 0x0000001f341d7223 */ /* 0x000fe4000000001d */
[C---:B0-----:R-:W-:Y:S01]  /*1eb0*/  FFMA R12, R51.reuse, R12, R28 ;  /* 0x0000000c330c7223 */ /* 0x041fe2000000001c */
[----:B------:R-:W-:Y:S01]  /*1ec0*/  LDS R52, [R45.X4+0x1d50] ;  /* 0x001d50002d347984 */ /* 0x000fe20000004800 */
[----:B------:R-:W-:Y:S02]  /*1ed0*/  FFMA R25, R46, R25, R24 ;  /* 0x000000192e197223 */ /* 0x000fe40000000018 */
[----:B-1----:R-:W-:Y:S02]  /*1ee0*/  FFMA R20, R20, R51, R33 ;  /* 0x0000003314147223 */ /* 0x002fe40000000021 */
[----:B------:R-:W-:Y:S01]  /*1ef0*/  FFMA R12, R46, R13, R12 ;  /* 0x0000000d2e0c7223 */ /* 0x000fe2000000000c */
[----:B------:R-:W0:Y:S01]  /*1f00*/  LDS.128 R32, [R44+0x300] ;  /* 0x000300002c207984 */ /* 0x000e220000000c00 */
[----:B---3--:R-:W-:-:S03]  /*1f10*/  FFMA R16, R51, R16, R29 ;  /* 0x0000001033107223 */ /* 0x008fc6000000001d */
[----:B------:R-:W1:Y:S01]  /*1f20*/  LDS.128 R28, [R44+0x2300] ;  /* 0x002300002c1c7984 */ /* 0x000e620000000c00 */
[----:B----4-:R-:W-:-:S03]  /*1f30*/  FFMA R25, R47, R26, R25 ;  /* 0x0000001a2f197223 */ /* 0x010fc60000000019 */
[----:B------:R-:W3:Y:S01]  /*1f40*/  LDS R51, [R45.X4+0x1ce0] ;  /* 0x001ce0002d337984 */ /* 0x000ee20000004800 */
[C---:B------:R-:W-:Y:S02]  /*1f50*/  FFMA R12, R47.reuse, R14, R12 ;  /* 0x0000000e2f0c7223 */ /* 0x040fe4000000000c */
[C---:B------:R-:W-:Y:S02]  /*1f60*/  FFMA R21, R46.reuse, R21, R20 ;  /* 0x000000152e157223 */ /* 0x040fe40000000014 */
[----:B------:R-:W-:Y:S02]  /*1f70*/  FFMA R17, R46, R17, R16 ;  /* 0x000000112e117223 */ /* 0x000fe40000000010 */
[C---:B------:R-:W-:Y:S01]  /*1f80*/  FFMA R25, R50.reuse, R27, R25 ;  /* 0x0000001b32197223 */ /* 0x040fe20000000019 */
[----:B------:R-:W-:Y:S01]  /*1f90*/  LDS R46, [R45.X4+0x1e30] ;  /* 0x001e30002d2e7984 */ /* 0x000fe20000004800 */
[----:B------:R-:W-:Y:S02]  /*1fa0*/  FFMA R21, R47, R22, R21 ;  /* 0x000000162f157223 */ /* 0x000fe40000000015 */
[----:B------:R-:W-:-:S02]  /*1fb0*/  FFMA R16, R50, R15, R12 ;  /* 0x0000000f32107223 */ /* 0x000fc4000000000c */
[----:B------:R-:W-:Y:S01]  /*1fc0*/  FFMA R17, R47, R18, R17 ;  /* 0x000000122f117223 */ /* 0x000fe20000000011 */
[----:B------:R-:W-:Y:S04]  /*1fd0*/  LDS.128 R12, [R44+0x110] ;  /* 0x000110002c0c7984 */ /* 0x000fe80000000c00 */
[----:B------:R-:W4:Y:S01]  /*1fe0*/  LDS R47, [R45.X4+0x1dc0] ;  /* 0x001dc0002d2f7984 */ /* 0x000f220000004800 */
[----:B--2---:R-:W-:-:S03]  /*1ff0*/  FFMA R36, R49, R36, R25 ;  /* 0x0000002431247223 */ /* 0x004fc60000000019 */
[----:B------:R-:W2:Y:S01]  /*2000*/  LDS.128 R24, [R44+0x2110] ;  /* 0x002110002c187984 */ /* 0x000ea20000000c00 */
[----:B------:R-:W-:-:S04]  /*2010*/  FFMA R21, R50, R23, R21 ;  /* 0x0000001732157223 */ /* 0x000fc80000000015 */
[----:B-----5:R-:W-:Y:S02]  /*2020*/  FFMA R8, R8, R49, R21 ;  /* 0x0000003108087223 */ /* 0x020fe40000000015 */
[----:B------:R-:W-:Y:S01]  /*2030*/  FFMA R17, R50, R19, R17 ;  /* 0x0000001332117223 */ /* 0x000fe20000000011 */
[----:B------:R-:W5:Y:S01]  /*2040*/  LDS.128 R20, [R44+0x2310] ;  /* 0x002310002c147984 */ /* 0x000f620000000c00 */
[C---:B------:R-:W-:Y:S02]  /*2050*/  FFMA R9, R48.reuse, R9, R8 ;  /* 0x0000000930097223 */ /* 0x040fe40000000008 */
[----:B------:R-:W-:Y:S01]  /*2060*/  FFMA R37, R48, R37, R36 ;  /* 0x0000002530257223 */ /* 0x000fe20000000024 */
[----:B------:R-:W-:Y:S01]  /*2070*/  LDS R50, [R45.X4+0x1f10] ;  /* 0x001f10002d327984 */ /* 0x000fe20000004800 */
[C---:B0-----:R-:W-:Y:S02]  /*2080*/  FFMA R32, R49.reuse, R32, R16 ;  /* 0x0000002031207223 */ /* 0x041fe40000000010 */
[----:B-1----:R-:W-:-:S02]  /*2090*/  FFMA R28, R49, R28, R17 ;  /* 0x0000001c311c7223 */ /* 0x002fc40000000011 */
[----:B------:R-:W0:Y:S01]  /*20a0*/  LDS.128 R16, [R44+0x310] ;  /* 0x000310002c107984 */ /* 0x000e220000000c00 */
[----:B---3--:R-:W-:-:S03]  /*20b0*/  FFMA R9, R51, R10, R9 ;  /* 0x0000000a33097223 */ /* 0x008fc60000000009 */
[----:B------:R-:W1:Y:S01]  /*20c0*/  LDS R49, [R45.X4+0x1ea0] ;  /* 0x001ea0002d317984 */ /* 0x000e620000004800 */
[C---:B------:R-:W-:Y:S02]  /*20d0*/  FFMA R37, R51.reuse, R38, R37 ;  /* 0x0000002633257223 */ /* 0x040fe40000000025 */
[----:B------:R-:W-:Y:S02]  /*20e0*/  FFMA R9, R52, R11, R9 ;  /* 0x0000000b34097223 */ /* 0x000fe40000000009 */
[C---:B------:R-:W-:Y:S02]  /*20f0*/  FFMA R32, R48.reuse, R33, R32 ;  /* 0x0000002130207223 */ /* 0x040fe40000000020 */
[----:B------:R-:W-:Y:S02]  /*2100*/  FFMA R28, R48, R29, R28 ;  /* 0x0000001d301c7223 */ /* 0x000fe4000000001c */
[----:B------:R-:W-:Y:S01]  /*2110*/  FFMA R37, R52, R39, R37 ;  /* 0x0000002734257223 */ /* 0x000fe20000000025 */
[----:B------:R-:W-:Y:S01]  /*2120*/  LDS R48, [R45.X4+0x1ff0] ;  /* 0x001ff0002d307984 */ /* 0x000fe20000004800 */
[----:B------:R-:W-:-:S02]  /*2130*/  FFMA R32, R51, R34, R32 ;  /* 0x0000002233207223 */ /* 0x000fc40000000020 */
[----:B------:R-:W-:Y:S02]  /*2140*/  FFMA R28, R51, R30, R28 ;  /* 0x0000001e331c7223 */ /* 0x000fe4000000001c */
[----:B----4-:R-:W-:Y:S01]  /*2150*/  FFMA R12, R12, R47, R9 ;  /* 0x0000002f0c0c7223 */ /* 0x010fe20000000009 */
[----:B------:R-:W-:Y:S04]  /*2160*/  LDS R51, [R45.X4+0x1f80] ;  /* 0x001f80002d337984 */ /* 0x000fe80000004800 */
[----:B------:R-:W3:Y:S01]  /*2170*/  LDS.128 R8, [R44+0x120] ;  /* 0x000120002c087984 */ /* 0x000ee20000000c00 */
[----:B--2---:R-:W-:-:S03]  /*2180*/  FFMA R24, R47, R24, R37 ;  /* 0x000000182f187223 */ /* 0x004fc60000000025 */
[----:B------:R-:W2:Y:S01]  /*2190*/  LDS.128 R36, [R44+0x2120] ;  /* 0x002120002c247984 */ /* 0x000ea20000000c00 */
[C---:B------:R-:W-:Y:S02]  /*21a0*/  FFMA R35, R52.reuse, R35, R32 ;  /* 0x0000002334237223 */ /* 0x040fe40000000020 */
[----:B------:R-:W-:Y:S02]  /*21b0*/  FFMA R28, R52, R31, R28 ;  /* 0x0000001f341c7223 */ /* 0x000fe4000000001c */
[C---:B------:R-:W-:Y:S01]  /*21c0*/  FFMA R13, R46.reuse, R13, R12 ;  /* 0x0000000d2e0d7223 */ /* 0x040fe2000000000c */
[----:B------:R-:W-:Y:S01]  /*21d0*/  LDS R52, [R45.X4+0x20d0] ;  /* 0x0020d0002d347984 */ /* 0x000fe20000004800 */
[----:B------:R-:W-:Y:S02]  /*21e0*/  FFMA R25, R46, R25, R24 ;  /* 0x000000192e197223 */ /* 0x000fe40000000018 */
[C---:B-----5:R-:W-:Y:S02]  /*21f0*/  FFMA R20, R47.reuse, R20, R28 ;  /* 0x000000142f147223 */ /* 0x060fe4000000001c */
[----:B------:R-:W4:Y:S01]  /*2200*/  LDS.128 R28, [R44+0x320] ;  /* 0x000320002c1c7984 */ /* 0x000f220000000c00 */
[----:B0-----:R-:W-:-:S03]  /*2210*/  FFMA R16, R47, R16, R35 ;  /* 0x000000102f107223 */ /* 0x001fc60000000023 */
[----:B------:R-:W0:Y:S01]  /*2220*/  LDS.128 R32, [R44+0x2320] ;  /* 0x002320002c207984 */ /* 0x000e220000000c00 */
[----:B-1----:R-:W-:-:S03]  /*2230*/  FFMA R13, R49, R14, R13 ;  /* 0x0000000e310d7223 */ /* 0x002fc6000000000d */
        /* <DEDUP_REMOVED lines=9> */
[----:B------:R-:W-:Y:S01]  /*22d0*/  LDS R49, [R45.X4+0x2140] ;  /* 0x002140002d317984 */ /* 0x000fe20000004800 */
[----:B---3--:R-:W-:-:S03]  /*22e0*/  FFMA R8, R8, R51, R13 ;  /* 0x0000003308087223 */ /* 0x008fc6000000000d */
        /* <DEDUP_REMOVED lines=8> */
[C---:B----4-:R-:W-:Y:S02]  /*2370*/  FFMA R28, R51.reuse, R28, R19 ;  /* 0x0000001c331c7223 */ /* 0x050fe40000000013 */
        /* <DEDUP_REMOVED lines=171> */
[C---:B-1----:R-:W-:Y:S02]  /*2e30*/  FFMA R13, R51.reuse, R14, R13 ;  /* 0x0000000e330d7223 */ /* 0x042fe4000000000d */
[----:B------:R-:W-:Y:S01]  /*2e40*/  FFMA R25, R51, R26, R25 ;  /* 0x0000001a33197223 */ /* 0x000fe20000000019 */
[----:B------:R-:W-:Y:S01]  /*2e50*/  LDS R49, [R45.X4+0x2f40] ;  /* 0x002f40002d317984 */ /* 0x000fe20000004800 */
[C---:B------:R-:W-:Y:S02]  /*2e60*/  FFMA R13, R50.reuse, R15, R13 ;  /* 0x0000000f320d7223 */ /* 0x040fe4000000000d */
[----:B------:R-:W-:Y:S02]  /*2e70*/  FFMA R25, R50, R27, R25 ;  /* 0x0000001b32197223 */ /* 0x000fe40000000019 */
[----:B---3--:R-:W-:Y:S02]  /*2e80*/  FFMA R8, R8, R47, R13 ;  /* 0x0000002f08087223 */ /* 0x008fe4000000000d */
[----:B------:R-:W1:Y:S01]  /*2e90*/  LDS.128 R12, [R44+0x1b0] ;  /* 0x0001b0002c0c7984 */ /* 0x000e620000000c00 */
[----:B--2---:R-:W-:-:S03]  /*2ea0*/  FFMA R36, R47, R36, R25 ;  /* 0x000000242f247223 */ /* 0x004fc60000000019 */
[----:B------:R-:W2:Y:S01]  /*2eb0*/  LDS.128 R24, [R44+0x21b0] ;  /* 0x0021b0002c187984 */ /* 0x000ea20000000c00 */
[C---:B------:R-:W-:Y:S02]  /*2ec0*/  FFMA R16, R46.reuse, R17, R16 ;  /* 0x000000112e107223 */ /* 0x040fe40000000010 */
[----:B------:R-:W-:Y:S02]  /*2ed0*/  FFMA R20, R46, R21, R20 ;  /* 0x000000152e147223 */ /* 0x000fe40000000014 */
[C---:B------:R-:W-:Y:S01]  /*2ee0*/  FFMA R16, R51.reuse, R18, R16 ;  /* 0x0000001233107223 */ /* 0x040fe20000000010 */
[----:B------:R-:W3:Y:S01]  /*2ef0*/  LDS R46, [R45.X4+0x2fb0] ;  /* 0x002fb0002d2e7984 */ /* 0x000ee20000004800 */
[----:B------:R-:W-:Y:S02]  /*2f00*/  FFMA R20, R51, R22, R20 ;  /* 0x0000001633147223 */ /* 0x000fe40000000014 */
[C---:B------:R-:W-:Y:S01]  /*2f10*/  FFMA R19, R50.reuse, R19, R16 ;  /* 0x0000001332137223 */ /* 0x040fe20000000010 */
[----:B------:R-:W-:Y:S01]  /*2f20*/  LDS R51, [R45.X4+0x3020] ;  /* 0x003020002d337984 */ /* 0x000fe20000004800 */
[----:B------:R-:W-:-:S02]  /*2f30*/  FFMA R20, R50, R23, R20 ;  /* 0x0000001732147223 */ /* 0x000fc40000000014 */
[C---:B------:R-:W-:Y:S01]  /*2f40*/  FFMA R9, R48.reuse, R9, R8 ;  /* 0x0000000930097223 */ /* 0x040fe20000000008 */
[----:B------:R-:W-:Y:S01]  /*2f50*/  LDS R50, [R45.X4+0x3090] ;  /* 0x003090002d327984 */ /* 0x000fe20000004800 */
[----:B------:R-:W-:Y:S02]  /*2f60*/  FFMA R37, R48, R37, R36 ;  /* 0x0000002530257223 */ /* 0x000fe40000000024 */
[C---:B----4-:R-:W-:Y:S02]  /*2f70*/  FFMA R28, R47.reuse, R28, R19 ;  /* 0x0000001c2f1c7223 */ /* 0x050fe40000000013 */
[----:B0-----:R-:W-:Y:S01]  /*2f80*/  FFMA R32, R47, R32, R20 ;  /* 0x000000202f207223 */ /* 0x001fe20000000014 */
[----:B------:R-:W0:Y:S01]  /*2f90*/  LDS.128 R16, [R44+0x23b0] ;  /* 0x0023b0002c107984 */ /* 0x000e220000000c00 */
[----:B------:R-:W-:-:S03]  /*2fa0*/  FFMA R9, R53, R10, R9 ;  /* 0x0000000a35097223 */ /* 0x000fc60000000009 */
[----:B------:R-:W4:Y:S01]  /*2fb0*/  LDS.128 R20, [R44+0x3b0] ;  /* 0x0003b0002c147984 */ /* 0x000f220000000c00 */
[----:B------:R-:W-:Y:S02]  /*2fc0*/  FFMA R37, R53, R38, R37 ;  /* 0x0000002635257223 */ /* 0x000fe40000000025 */
[C---:B------:R-:W-:Y:S01]  /*2fd0*/  FFMA R9, R52.reuse, R11, R9 ;  /* 0x0000000b34097223 */ /* 0x040fe20000000009 */
[----:B------:R-:W-:Y:S01]  /*2fe0*/  LDS R47, [R45.X4+0x3100] ;  /* 0x003100002d2f7984 */ /* 0x000fe20000004800 */
[----:B------:R-:W-:Y:S02]  /*2ff0*/  FFMA R37, R52, R39, R37 ;  /* 0x0000002734257223 */ /* 0x000fe40000000025 */
[----:B-1----:R-:W-:Y:S02]  /*3000*/  FFMA R12, R12, R49, R9 ;  /* 0x000000310c0c7223 */ /* 0x002fe40000000009 */
[----:B------:R-:W1:Y:S01]  /*3010*/  LDS.128 R8, [R44+0x1c0] ;  /* 0x0001c0002c087984 */ /* 0x000e620000000c00 */
[----:B--2---:R-:W-:-:S03]  /*3020*/  FFMA R24, R49, R24, R37 ;  /* 0x0000001831187223 */ /* 0x004fc60000000025 */
[----:B------:R-:W2:Y:S01]  /*3030*/  LDS.128 R36, [R44+0x21c0] ;  /* 0x0021c0002c247984 */ /* 0x000ea20000000c00 */
[C---:B------:R-:W-:Y:S02]  /*3040*/  FFMA R28, R48.reuse, R29, R28 ;  /* 0x0000001d301c7223 */ /* 0x040fe4000000001c */
[----:B------:R-:W-:Y:S02]  /*3050*/  FFMA R32, R48, R33, R32 ;  /* 0x0000002130207223 */ /* 0x000fe40000000020 */
[----:B------:R-:W5:Y:S01]  /*3060*/  LDS R48, [R45.X4+0x3170] ;  /* 0x003170002d307984 */ /* 0x000f620000004800 */
[C---:B------:R-:W-:Y:S02]  /*3070*/  FFMA R28, R53.reuse, R30, R28 ;  /* 0x0000001e351c7223 */ /* 0x040fe4000000001c */
[----:B------:R-:W-:Y:S02]  /*3080*/  FFMA R32, R53, R34, R32 ;  /* 0x0000002235207223 */ /* 0x000fe40000000020 */
[C---:B------:R-:W-:Y:S01]  /*3090*/  FFMA R31, R52.reuse, R31, R28 ;  /* 0x0000001f341f7223 */ /* 0x040fe2000000001c */
[----:B------:R-:W5:Y:S01]  /*30a0*/  LDS R53, [R45.X4+0x31e0] ;  /* 0x0031e0002d357984 */ /* 0x000f620000004800 */
[----:B------:R-:W-:-:S02]  /*30b0*/  FFMA R32, R52, R35, R32 ;  /* 0x0000002334207223 */ /* 0x000fc40000000020 */
[C---:B---3--:R-:W-:Y:S01]  /*30c0*/  FFMA R13, R46.reuse, R13, R12 ;  /* 0x0000000d2e0d7223 */ /* 0x048fe2000000000c */
[----:B------:R-:W-:Y:S01]  /*30d0*/  LDS R52, [R45.X4+0x3250] ;  /* 0x003250002d347984 */ /* 0x000fe20000004800 */
[----:B------:R-:W-:Y:S02]  /*30e0*/  FFMA R25, R46, R25, R24 ;  /* 0x000000192e197223 */ /* 0x000fe40000000018 */
[----:B0-----:R-:W-:Y:S02]  /*30f0*/  FFMA R16, R49, R16, R32 ;  /* 0x0000001031107223 */ /* 0x001fe40000000020 */
[----:B------:R-:W-:Y:S01]  /*3100*/  FFMA R13, R51, R14, R13 ;  /* 0x0000000e330d7223 */ /* 0x000fe2000000000d */
[----:B------:R-:W0:Y:S01]  /*3110*/  LDS.128 R32, [R44+0x3c0] ;  /* 0x0003c0002c207984 */ /* 0x000e220000000c00 */
[----:B----4-:R-:W-:Y:S02]  /*3120*/  FFMA R20, R49, R20, R31 ;  /* 0x0000001431147223 */ /* 0x010fe4000000001f */
[----:B------:R-:W-:Y:S01]  /*3130*/  FFMA R13, R50, R15, R13 ;  /* 0x0000000f320d7223 */ /* 0x000fe2000000000d */
[----:B------:R-:W3:Y:S01]  /*3140*/  LDS.128 R28, [R44+0x23c0] ;  /* 0x0023c0002c1c7984 */ /* 0x000ee20000000c00 */
[----:B------:R-:W-:-:S02]  /*3150*/  FFMA R20, R46, R21, R20 ;  /* 0x000000152e147223 */ /* 0x000fc40000000014 */
[----:B------:R-:W-:Y:S01]  /*3160*/  FFMA R16, R46, R17, R16 ;  /* 0x000000112e107223 */ /* 0x000fe20000000010 */
[----:B------:R-:W-:Y:S01]  /*3170*/  LDS R49, [R45.X4+0x32c0] ;  /* 0x0032c0002d317984 */ /* 0x000fe20000004800 */
[C---:B------:R-:W-:Y:S02]  /*3180*/  FFMA R25, R51.reuse, R26, R25 ;  /* 0x0000001a33197223 */ /* 0x040fe40000000019 */
[C---:B------:R-:W-:Y:S01]  /*3190*/  FFMA R20, R51.reuse, R22, R20 ;  /* 0x0000001633147223 */ /* 0x040fe20000000014 */
[----:B------:R-:W-:Y:S01]  /*31a0*/  LDS R46, [R45.X4+0x3330] ;  /* 0x003330002d2e7984 */ /* 0x000fe20000004800 */
[----:B------:R-:W-:Y:S02]  /*31b0*/  FFMA R16, R51, R18, R16 ;  /* 0x0000001233107223 */ /* 0x000fe40000000010 */
[----:B------:R-:W-:Y:S01]  /*31c0*/  FFMA R25, R50, R27, R25 ;  /* 0x0000001b32197223 */ /* 0x000fe20000000019 */
[----:B------:R-:W-:Y:S01]  /*31d0*/  LDS R51, [R45.X4+0x33a0] ;  /* 0x0033a0002d337984 */ /* 0x000fe20000004800 */
[----:B-1----:R-:W-:-:S03]  /*31e0*/  FFMA R8, R8, R47, R13 ;  /* 0x0000002f08087223 */ /* 0x002fc6000000000d */
[----:B------:R-:W1:Y:S01]  /*31f0*/  LDS.128 R12, [R44+0x1d0] ;  /* 0x0001d0002c0c7984 */ /* 0x000e620000000c00 */
[C---:B------:R-:W-:Y:S02]  /*3200*/  FFMA R23, R50.reuse, R23, R20 ;  /* 0x0000001732177223 */ /* 0x040fe40000000014 */
[----:B------:R-:W-:Y:S02]  /*3210*/  FFMA R50, R50, R19, R16 ;  /* 0x0000001332327223 */ /* 0x000fe40000000010 */
[----:B--2---:R-:W-:Y:S01]  /*3220*/  FFMA R25, R47, R36, R25 ;  /* 0x000000242f197223 */ /* 0x004fe20000000019 */
[----:B------:R-:W2:Y:S03]  /*3230*/  LDS.128 R16, [R44+0x21d0] ;  /* 0x0021d0002c107984 */ /* 0x000ea60000000c00 */
[C---:B-----5:R-:W-:Y:S02]  /*3240*/  FFMA R37, R48.reuse, R37, R25 ;  /* 0x0000002530257223 */ /* 0x060fe40000000019 */
[----:B------:R-:W4:Y:S01]  /*3250*/  LDS.128 R24, [R44+0x3d0] ;  /* 0x0003d0002c187984 */ /* 0x000f220000000c00 */
[----:B------:R-:W-:-:S04]  /*3260*/  FFMA R9, R48, R9, R8 ;  /* 0x0000000930097223 */ /* 0x000fc80000000008 */
[----:B------:R-:W-:Y:S02]  /*3270*/  FFMA R9, R53, R10, R9 ;  /* 0x0000000a35097223 */ /* 0x000fe40000000009 */
[----:B0-----:R-:W-:Y:S02]  /*3280*/  FFMA R32, R47, R32, R23 ;  /* 0x000000202f207223 */ /* 0x001fe40000000017 */
[----:B------:R-:W0:Y:S01]  /*3290*/  LDS.128 R20, [R44+0x23d0] ;  /* 0x0023d0002c147984 */ /* 0x000e220000000c00 */
[----:B------:R-:W-:Y:S02]  /*32a0*/  FFMA R37, R53, R38, R37 ;  /* 0x0000002635257223 */ /* 0x000fe40000000025 */
[----:B---3--:R-:W-:Y:S02]  /*32b0*/  FFMA R28, R47, R28, R50 ;  /* 0x0000001c2f1c7223 */ /* 0x008fe40000000032 */
[----:B------:R-:W-:Y:S01]  /*32c0*/  FFMA R32, R48, R33, R32 ;  /* 0x0000002130207223 */ /* 0x000fe20000000020 */
[----:B------:R-:W-:Y:S01]  /*32d0*/  LDS R47, [R45.X4+0x3560] ;  /* 0x003560002d2f7984 */ /* 0x000fe20000004800 */
[----:B------:R-:W-:-:S02]  /*32e0*/  FFMA R9, R52, R11, R9 ;  /* 0x0000000b34097223 */ /* 0x000fc40000000009 */
[----:B------:R-:W-:Y:S02]  /*32f0*/  FFMA R37, R52, R39, R37 ;  /* 0x0000002734257223 */ /* 0x000fe40000000025 */
[----:B------:R-:W-:Y:S02]  /*3300*/  FFMA R28, R48, R29, R28 ;  /* 0x0000001d301c7223 */ /* 0x000fe4000000001c */
[----:B------:R-:W-:Y:S01]  /*3310*/  FFMA R32, R53, R34, R32 ;  /* 0x0000002235207223 */ /* 0x000fe20000000020 */
[----:B------:R-:W-:Y:S01]  /*3320*/  LDS R48, [R45.X4+0x34f0] ;  /* 0x0034f0002d307984 */ /* 0x000fe20000004800 */
[----:B-1----:R-:W-:-:S03]  /*3330*/  FFMA R9, R12, R49, R9 ;  /* 0x000000310c097223 */ /* 0x002fc60000000009 */
[----:B------:R-:W1:Y:S01]  /*3340*/  LDS R12, [R45.X4+0x3410] ;  /* 0x003410002d0c7984 */ /* 0x000e620000004800 */
[----:B------:R-:W-:Y:S02]  /*3350*/  FFMA R28, R53, R30, R28 ;  /* 0x0000001e351c7223 */ /* 0x000fe4000000001c */
[----:B------:R-:W-:Y:S01]  /*3360*/  FFMA R32, R52, R35, R32 ;  /* 0x0000002334207223 */ /* 0x000fe20000000020 */
[----:B------:R-:W-:Y:S01]  /*3370*/  LDS R53, [R45.X4+0x3480] ;  /* 0x003480002d357984 */ /* 0x000fe20000004800 */
[----:B--2---:R-:W-:-:S03]  /*3380*/  FFMA R16, R49, R16, R37 ;  /* 0x0000001031107223 */ /* 0x004fc60000000025 */
[----:B------:R-:W2:Y:S01]  /*3390*/  LDS.128 R36, [R44+0x3e0] ;  /* 0x0003e0002c247984 */ /* 0x000ea20000000c00 */
[----:B------:R-:W-:Y:S02]  /*33a0*/  FFMA R13, R46, R13, R9 ;  /* 0x0000000d2e0d7223 */ /* 0x000fe40000000009 */
[----:B------:R-:W-:Y:S01]  /*33b0*/  FFMA R52, R52, R31, R28 ;  /* 0x0000001f34347223 */ /* 0x000fe2000000001c */
[----:B------:R-:W3:Y:S01]  /*33c0*/  LDS.128 R8, [R44+0x21e0] ;  /* 0x0021e0002c087984 */ /* 0x000ee20000000c00 */
[----:B----4-:R-:W-:-:S03]  /*33d0*/  FFMA R24, R49, R24, R32 ;  /* 0x0000001831187223 */ /* 0x010fc60000000020 */
[----:B------:R-:W4:Y:S04]  /*33e0*/  LDS.128 R28, [R44+0x1e0] ;  /* 0x0001e0002c1c7984 */ /* 0x000f280000000c00 */
[----:B------:R-:W5:Y:S01]  /*33f0*/  LDS.128 R32, [R44+0x23e0] ;  /* 0x0023e0002c207984 */ /* 0x000f620000000c00 */
[----:B0-----:R-:W-:Y:S02]  /*3400*/  FFMA R20, R49, R20, R52 ;  /* 0x0000001431147223 */ /* 0x001fe40000000034 */
[C---:B------:R-:W-:Y:S01]  /*3410*/  FFMA R24, R46.reuse, R25, R24 ;  /* 0x000000192e187223 */ /* 0x040fe20000000018 */
[----:B------:R-:W-:Y:S01]  /*3420*/  LDS R49, [R45.X4+0x3640] ;  /* 0x003640002d317984 */ /* 0x000fe20000004800 */
[C---:B------:R-:W-:Y:S02]  /*3430*/  FFMA R17, R46.reuse, R17, R16 ;  /* 0x000000112e117223 */ /* 0x040fe40000000010 */
[----:B------:R-:W-:-:S02]  /*3440*/  FFMA R20, R46, R21, R20 ;  /* 0x000000152e147223 */ /* 0x000fc40000000014 */
[C---:B------:R-:W-:Y:S01]  /*3450*/  FFMA R24, R51.reuse, R26, R24 ;  /* 0x0000001a33187223 */ /* 0x040fe20000000018 */
[----:B------:R-:W0:Y:S01]  /*3460*/  LDS R46, [R45.X4+0x35d0] ;  /* 0x0035d0002d2e7984 */ /* 0x000e220000004800 */
[C---:B------:R-:W-:Y:S02]  /*3470*/  FFMA R13, R51.reuse, R14, R13 ;  /* 0x0000000e330d7223 */ /* 0x040fe4000000000d */
[C---:B------:R-:W-:Y:S02]  /*3480*/  FFMA R17, R51.reuse, R18, R17 ;  /* 0x0000001233117223 */ /* 0x040fe40000000011 */
[----:B------:R-:W-:Y:S02]  /*3490*/  FFMA R20, R51, R22, R20 ;  /* 0x0000001633147223 */ /* 0x000fe40000000014 */
[----:B------:R-:W-:Y:S01]  /*34a0*/  LDS R51, [R45.X4+0x3720] ;  /* 0x003720002d337984 */ /* 0x000fe20000004800 */
[C---:B-1----:R-:W-:Y:S02]  /*34b0*/  FFMA R24, R12.reuse, R27, R24 ;  /* 0x0000001b0c187223 */ /* 0x042fe40000000018 */
[----:B------:R-:W-:-:S02]  /*34c0*/  FFMA R13, R12, R15, R13 ;  /* 0x0000000f0c0d7223 */ /* 0x000fc4000000000d */
[C---:B------:R-:W-:Y:S02]  /*34d0*/  FFMA R17, R12.reuse, R19, R17 ;  /* 0x000000130c117223 */ /* 0x040fe40000000011 */
[----:B------:R-:W-:Y:S02]  /*34e0*/  FFMA R20, R12, R23, R20 ;  /* 0x000000170c147223 */ /* 0x000fe40000000014 */
[C---:B--2---:R-:W-:Y:S02]  /*34f0*/  FFMA R24, R53.reuse, R36, R24 ;  /* 0x0000002435187223 */ /* 0x044fe40000000018 */
[----:B---3--:R-:W-:Y:S02]  /*3500*/  FFMA R8, R53, R8, R17 ;  /* 0x0000000835087223 */ /* 0x008fe40000000011 */
[----:B------:R-:W-:Y:S01]  /*3510*/  FFMA R37, R48, R37, R24 ;  /* 0x0000002530257223 */ /* 0x000fe20000000018 */
[----:B------:R-:W1:Y:S01]  /*3520*/  LDS.128 R16, [R44+0x21f0] ;  /* 0x0021f0002c107984 */ /* 0x000e620000000c00 */
[----:B----4-:R-:W-:-:S03]  /*3530*/  FFMA R28, R28, R53, R13 ;  /* 0x000000351c1c7223 */ /* 0x010fc6000000000d */
[----:B------:R-:W2:Y:S01]  /*3540*/  LDS.128 R12, [R44+0x1f0] ;  /* 0x0001f0002c0c7984 */ /* 0x000ea20000000c00 */
[----:B-----5:R-:W-:-:S03]  /*3550*/  FFMA R32, R53, R32, R20 ;  /* 0x0000002035207223 */ /* 0x020fc60000000014 */
[----:B------:R-:W3:Y:S01]  /*3560*/  LDS.128 R20, [R44+0x3f0] ;  /* 0x0003f0002c147984 */ /* 0x000ee20000000c00 */
[----:B------:R-:W-:-:S03]  /*3570*/  FFMA R9, R48, R9, R8 ;  /* 0x0000000930097223 */ /* 0x000fc60000000008 */
[----:B------:R-:W4:Y:S04]  /*3580*/  LDS.128 R24, [R44+0x23f0] ;  /* 0x0023f0002c187984 */ /* 0x000f280000000c00 */
[----:B------:R-:W5:Y:S01]  /*3590*/  LDS R8, [R45.X4+0x36b0] ;  /* 0x0036b0002d087984 */ /* 0x000f620000004800 */
[----:B------:R-:W-:-:S03]  /*35a0*/  FFMA R29, R48, R29, R28 ;  /* 0x0000001d301d7223 */ /* 0x000fc6000000001c */
[----:B------:R-:W5:Y:S01]  /*35b0*/  LDS R28, [R45.X4+0x3790] ;  /* 0x003790002d1c7984 */ /* 0x000f620000004800 */
[----:B------:R-:W-:Y:S01]  /*35c0*/  FFMA R32, R48, R33, R32 ;  /* 0x0000002130207223 */ /* 0x000fe20000000020 */
[----:B------:R-:W-:Y:S01]  /*35d0*/  IADD3 R43, R43, 0x1, RZ ;  /* 0x000000012b2b7810 */ /* 0x000fe20007ffe0ff */
[C---:B------:R-:W-:Y:S02]  /*35e0*/  FFMA R29, R47.reuse, R30, R29 ;  /* 0x0000001e2f1d7223 */ /* 0x040fe4000000001d */
[C---:B------:R-:W-:Y:S02]  /*35f0*/  FFMA R9, R47.reuse, R10, R9 ;  /* 0x0000000a2f097223 */ /* 0x040fe40000000009 */
[C---:B------:R-:W-:Y:S02]  /*3600*/  FFMA R37, R47.reuse, R38, R37 ;  /* 0x000000262f257223 */ /* 0x040fe40000000025 */
[----:B------:R-:W-:Y:S01]  /*3610*/  FFMA R32, R47, R34, R32 ;  /* 0x000000222f207223 */ /* 0x000fe20000000020 */
[----:B------:R-:W-:Y:S01]  /*3620*/  ISETP.NE.AND P1, PT, R43, 0x8, PT ;  /* 0x000000082b00780c */ /* 0x000fe20003f25270 */
[----:B0-----:R-:W-:-:S02]  /*3630*/  FFMA R29, R46, R31, R29 ;  /* 0x0000001f2e1d7223 */ /* 0x001fc4000000001d */
[C---:B------:R-:W-:Y:S02]  /*3640*/  FFMA R9, R46.reuse, R11, R9 ;  /* 0x0000000b2e097223 */ /* 0x040fe40000000009 */
[C---:B------:R-:W-:Y:S02]  /*3650*/  FFMA R37, R46.reuse, R39, R37 ;  /* 0x000000272e257223 */ /* 0x040fe40000000025 */
[----:B------:R-:W-:Y:S02]  /*3660*/  FFMA R32, R46, R35, R32 ;  /* 0x000000232e207223 */ /* 0x000fe40000000020 */
[C---:B-1----:R-:W-:Y:S02]  /*3670*/  FFMA R9, R49.reuse, R16, R9 ;  /* 0x0000001031097223 */ /* 0x042fe40000000009 */
[----:B--2---:R-:W-:Y:S02]  /*3680*/  FFMA R12, R12, R49, R29 ;  /* 0x000000310c0c7223 */ /* 0x004fe4000000001d */
[----:B---3--:R-:W-:-:S02]  /*3690*/  FFMA R20, R49, R20, R37 ;  /* 0x0000001431147223 */ /* 0x008fc40000000025 */
[----:B----4-:R-:W-:Y:S02]  /*36a0*/  FFMA R24, R49, R24, R32 ;  /* 0x0000001831187223 */ /* 0x010fe40000000020 */
[C---:B-----5:R-:W-:Y:S02]  /*36b0*/  FFMA R12, R8.reuse, R13, R12 ;  /* 0x0000000d080c7223 */ /* 0x060fe4000000000c */
[C---:B------:R-:W-:Y:S02]  /*36c0*/  FFMA R9, R8.reuse, R17, R9 ;  /* 0x0000001108097223 */ /* 0x040fe40000000009 */
[C---:B------:R-:W-:Y:S02]  /*36d0*/  FFMA R20, R8.reuse, R21, R20 ;  /* 0x0000001508147223 */ /* 0x040fe40000000014 */
[----:B------:R-:W-:Y:S02]  /*36e0*/  FFMA R24, R8, R25, R24 ;  /* 0x0000001908187223 */ /* 0x000fe40000000018 */
[----:B------:R-:W-:-:S02]  /*36f0*/  FFMA R12, R51, R14, R12 ;  /* 0x0000000e330c7223 */ /* 0x000fc4000000000c */
[C---:B------:R-:W-:Y:S02]  /*3700*/  FFMA R9, R51.reuse, R18, R9 ;  /* 0x0000001233097223 */ /* 0x040fe40000000009 */
[C---:B------:R-:W-:Y:S02]  /*3710*/  FFMA R20, R51.reuse, R22, R20 ;  /* 0x0000001633147223 */ /* 0x040fe40000000014 */
[----:B------:R-:W-:Y:S02]  /*3720*/  FFMA R24, R51, R26, R24 ;  /* 0x0000001a33187223 */ /* 0x000fe40000000018 */
[C---:B------:R-:W-:Y:S02]  /*3730*/  FFMA R61, R28.reuse, R15, R12 ;  /* 0x0000000f1c3d7223 */ /* 0x040fe4000000000c */
[C---:B------:R-:W-:Y:S02]  /*3740*/  FFMA R59, R28.reuse, R19, R9 ;  /* 0x000000131c3b7223 */ /* 0x040fe40000000009 */
[----:B------:R-:W-:-:S02]  /*3750*/  FFMA R55, R28, R23, R20 ;  /* 0x000000171c377223 */ /* 0x000fc40000000014 */
[----:B------:R-:W-:Y:S01]  /*3760*/  FFMA R57, R28, R27, R24 ;  /* 0x0000001b1c397223 */ /* 0x000fe20000000018 */
[----:B------:R-:W-:Y:S01]  /*3770*/  @!P1 CALL.REL.NOINC `(.L_x_0) ;  /* 0x0000001000009944 */ /* 0x000fe20003c00000 */
[----:B------:R-:W-:Y:S05]  /*3780*/  BRA `(.L_x_1) ;  /* 0xffffcb7000007947 */ /* 0x000fea000383ffff */
.L_x_0:
[----:B------:R-:W0:Y:S01]  /*3790*/  S2R R5, SR_TID.X ;  /* 0x0000000000057919 */ /* 0x000e220000002100 */
[----:B------:R-:W-:-:S03]  /*37a0*/  HFMA2.MMA R4, -RZ, RZ, 0, 0 ;  /* 0x00000000ff047435 */ /* 0x000fc600000001ff */
[----:B------:R-:W1:Y:S07]  /*37b0*/  S2R R7, SR_CTAID.X ;  /* 0x0000000000077919 */ /* 0x000e6e0000002500 */
[----:B0-----:R-:W-:-:S05]  /*37c0*/  IMAD.HI R0, R5, -0x6db6db6d, R4 ;  /* 0x9249249305007827 */ /* 0x001fca00078e0204 */
[----:B------:R-:W-:-:S04]  /*37d0*/  SHF.R.U32.HI R3, RZ, 0x1f, R0 ;  /* 0x0000001fff037819 */ /* 0x000fc80000011600 */
[----:B------:R-:W-:Y:S01]  /*37e0*/  LEA.HI.SX32 R3, R0, R3, 0x1c ;  /* 0x0000000300037211 */ /* 0x000fe200078fe2ff */
[----:B-1----:R-:W-:-:S04]  /*37f0*/  IMAD R0, R56, -0x7, R7 ;  /* 0xfffffff938007824 */ /* 0x002fc800078e0207 */
[----:B------:R-:W-:-:S04]  /*3800*/  IMAD R4, R3, -0x1c, R5 ;  /* 0xffffffe403047824 */ /* 0x000fc800078e0205 */
[----:B------:R-:W-:-:S04]  /*3810*/  IMAD R3, R3, 0x188, R4 ;  /* 0x0000018803037824 */ /* 0x000fc800078e0204 */
[----:B------:R-:W-:-:S04]  /*3820*/  IMAD R3, R56, 0x1880, R3 ;  /* 0x0000188038037824 */ /* 0x000fc800078e0203 */
[----:B------:R-:W-:-:S04]  /*3830*/  IMAD R3, R0, 0x1c, R3 ;  /* 0x0000001c00037824 */ /* 0x000fc800078e0203 */
[----:B------:R-:W-:-:S05]  /*3840*/  IMAD.WIDE R2, R3, R2, c[0x0][0x170] ;  /* 0x00005c0003027625 */ /* 0x000fca00078e0202 */
[----:B------:R-:W-:Y:S04]  /*3850*/  STG.E [R2.64], R61 ;  /* 0x0000003d02007986 */ /* 0x000fe8000c101904 */
[----:B------:R-:W-:Y:S04]  /*3860*/  STG.E [R2.64+0x3100], R59 ;  /* 0x0031003b02007986 */ /* 0x000fe8000c101904 */
[----:B------:R-:W-:Y:S04]  /*3870*/  STG.E [R2.64+0x310], R55 ;  /* 0x0003103702007986 */ /* 0x000fe8000c101904 */
[----:B------:R-:W-:Y:S01]  /*3880*/  STG.E [R2.64+0x3410], R57 ;  /* 0x0034103902007986 */ /* 0x000fe2000c101904 */
[----:B------:R-:W-:Y:S05]  /*3890*/  EXIT ;  /* 0x000000000000794d */ /* 0x000fea0003800000 */
.L_x_2:
[----:B------:R-:W-:-:S00]  /*38a0*/  BRA `(.L_x_2) ;  /* 0xfffffff000007947 */ /* 0x000fc0000383ffff */
[----:B------:R-:W-:-:S00]  /*38b0*/  NOP ;  /* 0x0000000000007918 */ /* 0x000fc00000000000 */
        /* <DEDUP_REMOVED lines=12> */
.L_x_3:


//--------------------- .nv.shared.candidate0     --------------------------
	.section	.nv.shared.candidate0,"aw",@nobits
	.align	4
.nv.shared.candidate0:
	.zero		30720
